//
// Generated by NVIDIA NVVM Compiler
//
// Compiler Build ID: CL-36424714
// Cuda compilation tools, release 13.0, V13.0.88
// Based on NVVM 20.0.0
//

.version 9.0
.target sm_100
.address_size 64

	// .globl	_Z7forwardPfS_S_S_iii
.global .align 4 .b8 precalc_xorwow_matrix[102400];
.global .align 4 .b8 precalc_xorwow_offset_matrix[102400];
.global .align 4 .b8 mrg32k3aM1[2304];
.global .align 4 .b8 mrg32k3aM2[2304];
.global .align 4 .b8 mrg32k3aM1SubSeq[2016];
.global .align 4 .b8 mrg32k3aM2SubSeq[2016];
.global .align 4 .b8 mrg32k3aM1Seq[2304];
.global .align 4 .b8 mrg32k3aM2Seq[2304];
.const .align 8 .b8 __cr_lgamma_table[72];

.visible .entry _Z7forwardPfS_S_S_iii(
	.param .u64 .ptr .align 1 _Z7forwardPfS_S_S_iii_param_0,
	.param .u64 .ptr .align 1 _Z7forwardPfS_S_S_iii_param_1,
	.param .u64 .ptr .align 1 _Z7forwardPfS_S_S_iii_param_2,
	.param .u64 .ptr .align 1 _Z7forwardPfS_S_S_iii_param_3,
	.param .u32 _Z7forwardPfS_S_S_iii_param_4,
	.param .u32 _Z7forwardPfS_S_S_iii_param_5,
	.param .u32 _Z7forwardPfS_S_S_iii_param_6
)
{
	.reg .pred 	%p<13>;
	.reg .b32 	%r<76>;
	.reg .b32 	%f<70>;
	.reg .b64 	%rd<59>;

	ld.param.u64 	%rd8, [_Z7forwardPfS_S_S_iii_param_0];
	ld.param.u64 	%rd9, [_Z7forwardPfS_S_S_iii_param_1];
	ld.param.u64 	%rd7, [_Z7forwardPfS_S_S_iii_param_3];
	ld.param.u32 	%r43, [_Z7forwardPfS_S_S_iii_param_5];
	ld.param.u32 	%r44, [_Z7forwardPfS_S_S_iii_param_6];
	cvta.to.global.u64 	%rd1, %rd8;
	cvta.to.global.u64 	%rd2, %rd9;
	mov.u32 	%r45, %ctaid.x;
	mov.u32 	%r46, %ntid.x;
	mov.u32 	%r47, %tid.x;
	mad.lo.s32 	%r1, %r45, %r46, %r47;
	mov.u32 	%r2, %ctaid.y;
	mov.u32 	%r3, %ntid.y;
	mul.lo.s32 	%r4, %r2, %r3;
	mov.u32 	%r5, %tid.y;
	add.s32 	%r6, %r4, %r5;
	setp.ge.s32 	%p1, %r6, %r44;
	setp.ge.s32 	%p2, %r1, %r43;
	or.pred  	%p3, %p2, %p1;
	@%p3 bra 	$L__BB0_14;
	setp.lt.s32 	%p4, %r43, 1;
	mov.f32 	%f69, 0f00000000;
	@%p4 bra 	$L__BB0_13;
	mul.lo.s32 	%r7, %r43, %r1;
	and.b32  	%r8, %r43, 7;
	setp.lt.u32 	%p5, %r43, 8;
	mov.f32 	%f69, 0f00000000;
	mov.b32 	%r74, 0;
	@%p5 bra 	$L__BB0_5;
	and.b32  	%r74, %r43, 2147483640;
	neg.s32 	%r72, %r74;
	add.s32 	%r49, %r5, %r43;
	add.s32 	%r71, %r49, %r4;
	shl.b32 	%r12, %r43, 3;
	shl.b32 	%r50, %r43, 1;
	add.s32 	%r70, %r6, %r50;
	mad.lo.s32 	%r69, %r43, 3, %r6;
	shl.b32 	%r51, %r43, 2;
	add.s32 	%r68, %r6, %r51;
	mad.lo.s32 	%r67, %r43, 5, %r6;
	mad.lo.s32 	%r66, %r43, 6, %r6;
	mad.lo.s32 	%r65, %r43, 7, %r6;
	mul.wide.u32 	%rd10, %r3, %r2;
	cvt.u64.u32 	%rd11, %r5;
	add.s64 	%rd12, %rd10, %rd11;
	shl.b64 	%rd13, %rd12, 2;
	add.s64 	%rd58, %rd1, %rd13;
	mov.f32 	%f69, 0f00000000;
	mul.wide.u32 	%rd30, %r12, 4;
	mov.u32 	%r64, %r7;
$L__BB0_4:
	.pragma "nounroll";
	mul.wide.s32 	%rd14, %r64, 4;
	add.s64 	%rd15, %rd2, %rd14;
	ld.global.f32 	%f17, [%rd15];
	ld.global.f32 	%f18, [%rd58];
	fma.rn.f32 	%f19, %f17, %f18, %f69;
	ld.global.f32 	%f20, [%rd15+4];
	mul.wide.u32 	%rd16, %r71, 4;
	add.s64 	%rd17, %rd1, %rd16;
	ld.global.f32 	%f21, [%rd17];
	fma.rn.f32 	%f22, %f20, %f21, %f19;
	ld.global.f32 	%f23, [%rd15+8];
	mul.wide.u32 	%rd18, %r70, 4;
	add.s64 	%rd19, %rd1, %rd18;
	ld.global.f32 	%f24, [%rd19];
	fma.rn.f32 	%f25, %f23, %f24, %f22;
	ld.global.f32 	%f26, [%rd15+12];
	mul.wide.u32 	%rd20, %r69, 4;
	add.s64 	%rd21, %rd1, %rd20;
	ld.global.f32 	%f27, [%rd21];
	fma.rn.f32 	%f28, %f26, %f27, %f25;
	ld.global.f32 	%f29, [%rd15+16];
	mul.wide.u32 	%rd22, %r68, 4;
	add.s64 	%rd23, %rd1, %rd22;
	ld.global.f32 	%f30, [%rd23];
	fma.rn.f32 	%f31, %f29, %f30, %f28;
	ld.global.f32 	%f32, [%rd15+20];
	mul.wide.u32 	%rd24, %r67, 4;
	add.s64 	%rd25, %rd1, %rd24;
	ld.global.f32 	%f33, [%rd25];
	fma.rn.f32 	%f34, %f32, %f33, %f31;
	ld.global.f32 	%f35, [%rd15+24];
	mul.wide.u32 	%rd26, %r66, 4;
	add.s64 	%rd27, %rd1, %rd26;
	ld.global.f32 	%f36, [%rd27];
	fma.rn.f32 	%f37, %f35, %f36, %f34;
	ld.global.f32 	%f38, [%rd15+28];
	mul.wide.u32 	%rd28, %r65, 4;
	add.s64 	%rd29, %rd1, %rd28;
	ld.global.f32 	%f39, [%rd29];
	fma.rn.f32 	%f69, %f38, %f39, %f37;
	add.s32 	%r72, %r72, 8;
	add.s32 	%r71, %r71, %r12;
	add.s32 	%r70, %r70, %r12;
	add.s32 	%r69, %r69, %r12;
	add.s32 	%r68, %r68, %r12;
	add.s32 	%r67, %r67, %r12;
	add.s32 	%r66, %r66, %r12;
	add.s32 	%r65, %r65, %r12;
	add.s64 	%rd58, %rd58, %rd30;
	add.s32 	%r64, %r64, 8;
	setp.ne.s32 	%p6, %r72, 0;
	@%p6 bra 	$L__BB0_4;
$L__BB0_5:
	setp.eq.s32 	%p7, %r8, 0;
	@%p7 bra 	$L__BB0_13;
	and.b32  	%r38, %r43, 3;
	setp.lt.u32 	%p8, %r8, 4;
	@%p8 bra 	$L__BB0_8;
	add.s32 	%r52, %r74, %r7;
	mul.wide.s32 	%rd31, %r52, 4;
	add.s64 	%rd32, %rd2, %rd31;
	ld.global.f32 	%f41, [%rd32];
	mad.lo.s32 	%r53, %r74, %r43, %r6;
	mul.wide.u32 	%rd33, %r53, 4;
	add.s64 	%rd34, %rd1, %rd33;
	ld.global.f32 	%f42, [%rd34];
	fma.rn.f32 	%f43, %f41, %f42, %f69;
	ld.global.f32 	%f44, [%rd32+4];
	add.s32 	%r54, %r53, %r43;
	mul.wide.u32 	%rd35, %r54, 4;
	add.s64 	%rd36, %rd1, %rd35;
	ld.global.f32 	%f45, [%rd36];
	fma.rn.f32 	%f46, %f44, %f45, %f43;
	ld.global.f32 	%f47, [%rd32+8];
	add.s32 	%r55, %r54, %r43;
	mul.wide.u32 	%rd37, %r55, 4;
	add.s64 	%rd38, %rd1, %rd37;
	ld.global.f32 	%f48, [%rd38];
	fma.rn.f32 	%f49, %f47, %f48, %f46;
	ld.global.f32 	%f50, [%rd32+12];
	add.s32 	%r56, %r55, %r43;
	mul.wide.u32 	%rd39, %r56, 4;
	add.s64 	%rd40, %rd1, %rd39;
	ld.global.f32 	%f51, [%rd40];
	fma.rn.f32 	%f69, %f50, %f51, %f49;
	add.s32 	%r74, %r74, 4;
$L__BB0_8:
	setp.eq.s32 	%p9, %r38, 0;
	@%p9 bra 	$L__BB0_13;
	setp.eq.s32 	%p10, %r38, 1;
	@%p10 bra 	$L__BB0_11;
	add.s32 	%r57, %r74, %r7;
	mul.wide.s32 	%rd41, %r57, 4;
	add.s64 	%rd42, %rd2, %rd41;
	ld.global.f32 	%f53, [%rd42];
	mad.lo.s32 	%r58, %r74, %r43, %r6;
	mul.wide.u32 	%rd43, %r58, 4;
	add.s64 	%rd44, %rd1, %rd43;
	ld.global.f32 	%f54, [%rd44];
	fma.rn.f32 	%f55, %f53, %f54, %f69;
	ld.global.f32 	%f56, [%rd42+4];
	add.s32 	%r59, %r58, %r43;
	mul.wide.u32 	%rd45, %r59, 4;
	add.s64 	%rd46, %rd1, %rd45;
	ld.global.f32 	%f57, [%rd46];
	fma.rn.f32 	%f69, %f56, %f57, %f55;
	add.s32 	%r74, %r74, 2;
$L__BB0_11:
	and.b32  	%r60, %r43, 1;
	setp.eq.b32 	%p11, %r60, 1;
	not.pred 	%p12, %p11;
	@%p12 bra 	$L__BB0_13;
	add.s32 	%r61, %r74, %r7;
	mul.wide.s32 	%rd47, %r61, 4;
	add.s64 	%rd48, %rd2, %rd47;
	ld.global.f32 	%f58, [%rd48];
	mad.lo.s32 	%r62, %r74, %r43, %r6;
	mul.wide.u32 	%rd49, %r62, 4;
	add.s64 	%rd50, %rd1, %rd49;
	ld.global.f32 	%f59, [%rd50];
	fma.rn.f32 	%f69, %f58, %f59, %f69;
$L__BB0_13:
	ld.param.u64 	%rd57, [_Z7forwardPfS_S_S_iii_param_2];
	cvta.to.global.u64 	%rd51, %rd57;
	mul.wide.s32 	%rd52, %r1, 4;
	add.s64 	%rd53, %rd51, %rd52;
	ld.global.f32 	%f60, [%rd53];
	add.f32 	%f61, %f69, %f60;
	mad.lo.s32 	%r63, %r43, %r1, %r6;
	cvta.to.global.u64 	%rd54, %rd7;
	mul.wide.s32 	%rd55, %r63, 4;
	add.s64 	%rd56, %rd54, %rd55;
	st.global.f32 	[%rd56], %f61;
$L__BB0_14:
	ret;

}
	// .globl	_Z4reluiiPfS_
.visible .entry _Z4reluiiPfS_(
	.param .u32 _Z4reluiiPfS__param_0,
	.param .u32 _Z4reluiiPfS__param_1,
	.param .u64 .ptr .align 1 _Z4reluiiPfS__param_2,
	.param .u64 .ptr .align 1 _Z4reluiiPfS__param_3
)
{
	.reg .pred 	%p<4>;
	.reg .b32 	%r<12>;
	.reg .b32 	%f<3>;
	.reg .b64 	%rd<8>;

	ld.param.u32 	%r3, [_Z4reluiiPfS__param_0];
	ld.param.u32 	%r4, [_Z4reluiiPfS__param_1];
	ld.param.u64 	%rd1, [_Z4reluiiPfS__param_2];
	ld.param.u64 	%rd2, [_Z4reluiiPfS__param_3];
	mov.u32 	%r5, %ctaid.x;
	mov.u32 	%r6, %ntid.x;
	mov.u32 	%r7, %tid.x;
	mad.lo.s32 	%r1, %r5, %r6, %r7;
	mov.u32 	%r8, %ctaid.y;
	mov.u32 	%r9, %ntid.y;
	mov.u32 	%r10, %tid.y;
	mad.lo.s32 	%r2, %r8, %r9, %r10;
	setp.ge.s32 	%p1, %r2, %r4;
	setp.ge.s32 	%p2, %r1, %r3;
	or.pred  	%p3, %p2, %p1;
	@%p3 bra 	$L__BB1_2;
	cvta.to.global.u64 	%rd3, %rd1;
	cvta.to.global.u64 	%rd4, %rd2;
	mad.lo.s32 	%r11, %r2, %r3, %r1;
	mul.wide.s32 	%rd5, %r11, 4;
	add.s64 	%rd6, %rd3, %rd5;
	ld.global.f32 	%f1, [%rd6];
	max.f32 	%f2, %f1, 0f00000000;
	add.s64 	%rd7, %rd4, %rd5;
	st.global.f32 	[%rd7], %f2;
$L__BB1_2:
	ret;

}
	// .globl	_Z14relu_backwardsiiPfS_S_
.visible .entry _Z14relu_backwardsiiPfS_S_(
	.param .u32 _Z14relu_backwardsiiPfS_S__param_0,
	.param .u32 _Z14relu_backwardsiiPfS_S__param_1,
	.param .u64 .ptr .align 1 _Z14relu_backwardsiiPfS_S__param_2,
	.param .u64 .ptr .align 1 _Z14relu_backwardsiiPfS_S__param_3,
	.param .u64 .ptr .align 1 _Z14relu_backwardsiiPfS_S__param_4
)
{
	.reg .pred 	%p<5>;
	.reg .b32 	%r<12>;
	.reg .b32 	%f<6>;
	.reg .b64 	%rd<13>;

	ld.param.u32 	%r4, [_Z14relu_backwardsiiPfS_S__param_0];
	ld.param.u32 	%r5, [_Z14relu_backwardsiiPfS_S__param_1];
	ld.param.u64 	%rd1, [_Z14relu_backwardsiiPfS_S__param_2];
	ld.param.u64 	%rd2, [_Z14relu_backwardsiiPfS_S__param_3];
	ld.param.u64 	%rd3, [_Z14relu_backwardsiiPfS_S__param_4];
	mov.u32 	%r6, %ctaid.x;
	mov.u32 	%r7, %ntid.x;
	mov.u32 	%r8, %tid.x;
	mad.lo.s32 	%r1, %r6, %r7, %r8;
	mov.u32 	%r9, %ctaid.y;
	mov.u32 	%r10, %ntid.y;
	mov.u32 	%r11, %tid.y;
	mad.lo.s32 	%r2, %r9, %r10, %r11;
	setp.ge.s32 	%p1, %r2, %r5;
	setp.ge.s32 	%p2, %r1, %r4;
	or.pred  	%p3, %p2, %p1;
	@%p3 bra 	$L__BB2_4;
	cvta.to.global.u64 	%rd4, %rd1;
	mad.lo.s32 	%r3, %r2, %r4, %r1;
	mul.wide.s32 	%rd5, %r3, 4;
	add.s64 	%rd6, %rd4, %rd5;
	ld.global.f32 	%f4, [%rd6];
	setp.leu.f32 	%p4, %f4, 0f00000000;
	mov.f32 	%f5, 0f00000000;
	@%p4 bra 	$L__BB2_3;
	cvta.to.global.u64 	%rd7, %rd2;
	add.s64 	%rd9, %rd7, %rd5;
	ld.global.f32 	%f5, [%rd9];
$L__BB2_3:
	cvta.to.global.u64 	%rd10, %rd3;
	add.s64 	%rd12, %rd10, %rd5;
	st.global.f32 	[%rd12], %f5;
$L__BB2_4:
	ret;

}
	// .globl	_Z7softmaxiiPfS_
.visible .entry _Z7softmaxiiPfS_(
	.param .u32 _Z7softmaxiiPfS__param_0,
	.param .u32 _Z7softmaxiiPfS__param_1,
	.param .u64 .ptr .align 1 _Z7softmaxiiPfS__param_2,
	.param .u64 .ptr .align 1 _Z7softmaxiiPfS__param_3
)
{
	.reg .pred 	%p<22>;
	.reg .b32 	%r<97>;
	.reg .b32 	%f<306>;
	.reg .b64 	%rd<58>;

	ld.param.u32 	%r33, [_Z7softmaxiiPfS__param_0];
	ld.param.u32 	%r34, [_Z7softmaxiiPfS__param_1];
	ld.param.u64 	%rd13, [_Z7softmaxiiPfS__param_2];
	ld.param.u64 	%rd12, [_Z7softmaxiiPfS__param_3];
	cvta.to.global.u64 	%rd1, %rd13;
	mov.u32 	%r35, %ctaid.x;
	mov.u32 	%r36, %ntid.x;
	mov.u32 	%r37, %tid.x;
	mad.lo.s32 	%r1, %r35, %r36, %r37;
	mov.u32 	%r38, %ctaid.y;
	mov.u32 	%r39, %ntid.y;
	mov.u32 	%r40, %tid.y;
	mad.lo.s32 	%r2, %r38, %r39, %r40;
	setp.ge.s32 	%p1, %r2, %r34;
	setp.ge.s32 	%p2, %r1, %r33;
	or.pred  	%p3, %p2, %p1;
	@%p3 bra 	$L__BB3_28;
	mul.lo.s32 	%r3, %r2, %r33;
	mul.wide.s32 	%rd14, %r3, 4;
	add.s64 	%rd2, %rd1, %rd14;
	ld.global.f32 	%f296, [%rd2];
	setp.lt.s32 	%p4, %r33, 2;
	@%p4 bra 	$L__BB3_15;
	add.s32 	%r4, %r33, -1;
	add.s32 	%r42, %r33, -2;
	and.b32  	%r5, %r4, 15;
	setp.lt.u32 	%p5, %r42, 15;
	mov.b32 	%r88, 1;
	@%p5 bra 	$L__BB3_6;
	and.b32  	%r44, %r4, -16;
	neg.s32 	%r92, %r44;
	add.s32 	%r45, %r3, 1;
	mul.wide.u32 	%rd15, %r45, 4;
	add.s64 	%rd16, %rd15, %rd1;
	add.s64 	%rd56, %rd16, 32;
	mov.b32 	%r91, 0;
$L__BB3_4:
	.pragma "nounroll";
	ld.global.f32 	%f28, [%rd56+-32];
	max.f32 	%f29, %f296, %f28;
	ld.global.f32 	%f30, [%rd56+-28];
	max.f32 	%f31, %f29, %f30;
	ld.global.f32 	%f32, [%rd56+-24];
	max.f32 	%f33, %f31, %f32;
	ld.global.f32 	%f34, [%rd56+-20];
	max.f32 	%f35, %f33, %f34;
	ld.global.f32 	%f36, [%rd56+-16];
	max.f32 	%f37, %f35, %f36;
	ld.global.f32 	%f38, [%rd56+-12];
	max.f32 	%f39, %f37, %f38;
	ld.global.f32 	%f40, [%rd56+-8];
	max.f32 	%f41, %f39, %f40;
	ld.global.f32 	%f42, [%rd56+-4];
	max.f32 	%f43, %f41, %f42;
	ld.global.f32 	%f44, [%rd56];
	max.f32 	%f45, %f43, %f44;
	ld.global.f32 	%f46, [%rd56+4];
	max.f32 	%f47, %f45, %f46;
	ld.global.f32 	%f48, [%rd56+8];
	max.f32 	%f49, %f47, %f48;
	ld.global.f32 	%f50, [%rd56+12];
	max.f32 	%f51, %f49, %f50;
	ld.global.f32 	%f52, [%rd56+16];
	max.f32 	%f53, %f51, %f52;
	ld.global.f32 	%f54, [%rd56+20];
	max.f32 	%f55, %f53, %f54;
	ld.global.f32 	%f56, [%rd56+24];
	max.f32 	%f57, %f55, %f56;
	ld.global.f32 	%f58, [%rd56+28];
	max.f32 	%f296, %f57, %f58;
	add.s32 	%r92, %r92, 16;
	add.s32 	%r91, %r91, 16;
	add.s64 	%rd56, %rd56, 64;
	setp.eq.s32 	%p6, %r92, 0;
	@%p6 bra 	$L__BB3_5;
	bra.uni 	$L__BB3_4;
$L__BB3_5:
	add.s32 	%r88, %r91, 1;
$L__BB3_6:
	setp.eq.s32 	%p7, %r5, 0;
	@%p7 bra 	$L__BB3_15;
	and.b32  	%r9, %r4, 7;
	setp.lt.u32 	%p8, %r5, 8;
	@%p8 bra 	$L__BB3_9;
	add.s32 	%r46, %r88, %r3;
	mul.wide.u32 	%rd17, %r46, 4;
	add.s64 	%rd18, %rd1, %rd17;
	ld.global.f32 	%f60, [%rd18];
	max.f32 	%f61, %f296, %f60;
	cvt.u64.u32 	%rd19, %r3;
	cvt.u64.u32 	%rd20, %r88;
	add.s64 	%rd21, %rd20, %rd19;
	shl.b64 	%rd22, %rd21, 2;
	add.s64 	%rd23, %rd1, %rd22;
	ld.global.f32 	%f62, [%rd23+4];
	max.f32 	%f63, %f61, %f62;
	ld.global.f32 	%f64, [%rd23+8];
	max.f32 	%f65, %f63, %f64;
	ld.global.f32 	%f66, [%rd23+12];
	max.f32 	%f67, %f65, %f66;
	ld.global.f32 	%f68, [%rd23+16];
	max.f32 	%f69, %f67, %f68;
	ld.global.f32 	%f70, [%rd23+20];
	max.f32 	%f71, %f69, %f70;
	ld.global.f32 	%f72, [%rd23+24];
	max.f32 	%f73, %f71, %f72;
	ld.global.f32 	%f74, [%rd23+28];
	max.f32 	%f296, %f73, %f74;
	add.s32 	%r88, %r88, 8;
$L__BB3_9:
	setp.eq.s32 	%p9, %r9, 0;
	@%p9 bra 	$L__BB3_15;
	and.b32  	%r12, %r4, 3;
	setp.lt.u32 	%p10, %r9, 4;
	@%p10 bra 	$L__BB3_12;
	add.s32 	%r47, %r88, %r3;
	mul.wide.u32 	%rd24, %r47, 4;
	add.s64 	%rd25, %rd1, %rd24;
	ld.global.f32 	%f76, [%rd25];
	max.f32 	%f77, %f296, %f76;
	cvt.u64.u32 	%rd26, %r3;
	cvt.u64.u32 	%rd27, %r88;
	add.s64 	%rd28, %rd27, %rd26;
	shl.b64 	%rd29, %rd28, 2;
	add.s64 	%rd30, %rd1, %rd29;
	ld.global.f32 	%f78, [%rd30+4];
	max.f32 	%f79, %f77, %f78;
	ld.global.f32 	%f80, [%rd30+8];
	max.f32 	%f81, %f79, %f80;
	ld.global.f32 	%f82, [%rd30+12];
	max.f32 	%f296, %f81, %f82;
	add.s32 	%r88, %r88, 4;
$L__BB3_12:
	setp.eq.s32 	%p11, %r12, 0;
	@%p11 bra 	$L__BB3_15;
	add.s32 	%r48, %r88, %r3;
	mul.wide.u32 	%rd31, %r48, 4;
	add.s64 	%rd55, %rd1, %rd31;
	neg.s32 	%r90, %r12;
$L__BB3_14:
	.pragma "nounroll";
	ld.global.f32 	%f83, [%rd55];
	max.f32 	%f296, %f296, %f83;
	add.s64 	%rd55, %rd55, 4;
	add.s32 	%r90, %r90, 1;
	setp.ne.s32 	%p12, %r90, 0;
	@%p12 bra 	$L__BB3_14;
$L__BB3_15:
	setp.lt.s32 	%p13, %r33, 1;
	mov.f32 	%f305, 0f00000000;
	@%p13 bra 	$L__BB3_27;
	and.b32  	%r18, %r33, 7;
	setp.lt.u32 	%p14, %r33, 8;
	mov.f32 	%f305, 0f00000000;
	mov.b32 	%r94, 0;
	@%p14 bra 	$L__BB3_19;
	and.b32  	%r94, %r33, 2147483640;
	neg.s32 	%r93, %r94;
	mul.wide.u32 	%rd32, %r3, 4;
	add.s64 	%rd33, %rd32, %rd1;
	add.s64 	%rd57, %rd33, 16;
	mov.f32 	%f305, 0f00000000;
$L__BB3_18:
	.pragma "nounroll";
	ld.global.f32 	%f88, [%rd57+-16];
	sub.f32 	%f89, %f88, %f296;
	fma.rn.f32 	%f90, %f89, 0f3BBB989D, 0f3F000000;
	cvt.sat.f32.f32 	%f91, %f90;
	mov.f32 	%f92, 0f4B400001;
	mov.f32 	%f93, 0f437C0000;
	fma.rm.f32 	%f94, %f91, %f93, %f92;
	add.f32 	%f95, %f94, 0fCB40007F;
	neg.f32 	%f96, %f95;
	fma.rn.f32 	%f97, %f89, 0f3FB8AA3B, %f96;
	fma.rn.f32 	%f98, %f89, 0f32A57060, %f97;
	mov.b32 	%r50, %f94;
	shl.b32 	%r51, %r50, 23;
	mov.b32 	%f99, %r51;
	ex2.approx.ftz.f32 	%f100, %f98;
	fma.rn.f32 	%f101, %f100, %f99, %f305;
	ld.global.f32 	%f102, [%rd57+-12];
	sub.f32 	%f103, %f102, %f296;
	fma.rn.f32 	%f104, %f103, 0f3BBB989D, 0f3F000000;
	cvt.sat.f32.f32 	%f105, %f104;
	fma.rm.f32 	%f106, %f105, %f93, %f92;
	add.f32 	%f107, %f106, 0fCB40007F;
	neg.f32 	%f108, %f107;
	fma.rn.f32 	%f109, %f103, 0f3FB8AA3B, %f108;
	fma.rn.f32 	%f110, %f103, 0f32A57060, %f109;
	mov.b32 	%r52, %f106;
	shl.b32 	%r53, %r52, 23;
	mov.b32 	%f111, %r53;
	ex2.approx.ftz.f32 	%f112, %f110;
	fma.rn.f32 	%f113, %f112, %f111, %f101;
	ld.global.f32 	%f114, [%rd57+-8];
	sub.f32 	%f115, %f114, %f296;
	fma.rn.f32 	%f116, %f115, 0f3BBB989D, 0f3F000000;
	cvt.sat.f32.f32 	%f117, %f116;
	fma.rm.f32 	%f118, %f117, %f93, %f92;
	add.f32 	%f119, %f118, 0fCB40007F;
	neg.f32 	%f120, %f119;
	fma.rn.f32 	%f121, %f115, 0f3FB8AA3B, %f120;
	fma.rn.f32 	%f122, %f115, 0f32A57060, %f121;
	mov.b32 	%r54, %f118;
	shl.b32 	%r55, %r54, 23;
	mov.b32 	%f123, %r55;
	ex2.approx.ftz.f32 	%f124, %f122;
	fma.rn.f32 	%f125, %f124, %f123, %f113;
	ld.global.f32 	%f126, [%rd57+-4];
	sub.f32 	%f127, %f126, %f296;
	fma.rn.f32 	%f128, %f127, 0f3BBB989D, 0f3F000000;
	cvt.sat.f32.f32 	%f129, %f128;
	fma.rm.f32 	%f130, %f129, %f93, %f92;
	add.f32 	%f131, %f130, 0fCB40007F;
	neg.f32 	%f132, %f131;
	fma.rn.f32 	%f133, %f127, 0f3FB8AA3B, %f132;
	fma.rn.f32 	%f134, %f127, 0f32A57060, %f133;
	mov.b32 	%r56, %f130;
	shl.b32 	%r57, %r56, 23;
	mov.b32 	%f135, %r57;
	ex2.approx.ftz.f32 	%f136, %f134;
	fma.rn.f32 	%f137, %f136, %f135, %f125;
	ld.global.f32 	%f138, [%rd57];
	sub.f32 	%f139, %f138, %f296;
	fma.rn.f32 	%f140, %f139, 0f3BBB989D, 0f3F000000;
	cvt.sat.f32.f32 	%f141, %f140;
	fma.rm.f32 	%f142, %f141, %f93, %f92;
	add.f32 	%f143, %f142, 0fCB40007F;
	neg.f32 	%f144, %f143;
	fma.rn.f32 	%f145, %f139, 0f3FB8AA3B, %f144;
	fma.rn.f32 	%f146, %f139, 0f32A57060, %f145;
	mov.b32 	%r58, %f142;
	shl.b32 	%r59, %r58, 23;
	mov.b32 	%f147, %r59;
	ex2.approx.ftz.f32 	%f148, %f146;
	fma.rn.f32 	%f149, %f148, %f147, %f137;
	ld.global.f32 	%f150, [%rd57+4];
	sub.f32 	%f151, %f150, %f296;
	fma.rn.f32 	%f152, %f151, 0f3BBB989D, 0f3F000000;
	cvt.sat.f32.f32 	%f153, %f152;
	fma.rm.f32 	%f154, %f153, %f93, %f92;
	add.f32 	%f155, %f154, 0fCB40007F;
	neg.f32 	%f156, %f155;
	fma.rn.f32 	%f157, %f151, 0f3FB8AA3B, %f156;
	fma.rn.f32 	%f158, %f151, 0f32A57060, %f157;
	mov.b32 	%r60, %f154;
	shl.b32 	%r61, %r60, 23;
	mov.b32 	%f159, %r61;
	ex2.approx.ftz.f32 	%f160, %f158;
	fma.rn.f32 	%f161, %f160, %f159, %f149;
	ld.global.f32 	%f162, [%rd57+8];
	sub.f32 	%f163, %f162, %f296;
	fma.rn.f32 	%f164, %f163, 0f3BBB989D, 0f3F000000;
	cvt.sat.f32.f32 	%f165, %f164;
	fma.rm.f32 	%f166, %f165, %f93, %f92;
	add.f32 	%f167, %f166, 0fCB40007F;
	neg.f32 	%f168, %f167;
	fma.rn.f32 	%f169, %f163, 0f3FB8AA3B, %f168;
	fma.rn.f32 	%f170, %f163, 0f32A57060, %f169;
	mov.b32 	%r62, %f166;
	shl.b32 	%r63, %r62, 23;
	mov.b32 	%f171, %r63;
	ex2.approx.ftz.f32 	%f172, %f170;
	fma.rn.f32 	%f173, %f172, %f171, %f161;
	ld.global.f32 	%f174, [%rd57+12];
	sub.f32 	%f175, %f174, %f296;
	fma.rn.f32 	%f176, %f175, 0f3BBB989D, 0f3F000000;
	cvt.sat.f32.f32 	%f177, %f176;
	fma.rm.f32 	%f178, %f177, %f93, %f92;
	add.f32 	%f179, %f178, 0fCB40007F;
	neg.f32 	%f180, %f179;
	fma.rn.f32 	%f181, %f175, 0f3FB8AA3B, %f180;
	fma.rn.f32 	%f182, %f175, 0f32A57060, %f181;
	mov.b32 	%r64, %f178;
	shl.b32 	%r65, %r64, 23;
	mov.b32 	%f183, %r65;
	ex2.approx.ftz.f32 	%f184, %f182;
	fma.rn.f32 	%f305, %f184, %f183, %f173;
	add.s32 	%r93, %r93, 8;
	add.s64 	%rd57, %rd57, 32;
	setp.ne.s32 	%p15, %r93, 0;
	@%p15 bra 	$L__BB3_18;
$L__BB3_19:
	setp.eq.s32 	%p16, %r18, 0;
	@%p16 bra 	$L__BB3_27;
	and.b32  	%r28, %r33, 3;
	setp.lt.u32 	%p17, %r18, 4;
	@%p17 bra 	$L__BB3_22;
	add.s32 	%r66, %r94, %r3;
	mul.wide.u32 	%rd34, %r66, 4;
	add.s64 	%rd35, %rd1, %rd34;
	ld.global.f32 	%f186, [%rd35];
	sub.f32 	%f187, %f186, %f296;
	fma.rn.f32 	%f188, %f187, 0f3BBB989D, 0f3F000000;
	cvt.sat.f32.f32 	%f189, %f188;
	mov.f32 	%f190, 0f4B400001;
	mov.f32 	%f191, 0f437C0000;
	fma.rm.f32 	%f192, %f189, %f191, %f190;
	add.f32 	%f193, %f192, 0fCB40007F;
	neg.f32 	%f194, %f193;
	fma.rn.f32 	%f195, %f187, 0f3FB8AA3B, %f194;
	fma.rn.f32 	%f196, %f187, 0f32A57060, %f195;
	mov.b32 	%r67, %f192;
	shl.b32 	%r68, %r67, 23;
	mov.b32 	%f197, %r68;
	ex2.approx.ftz.f32 	%f198, %f196;
	fma.rn.f32 	%f199, %f198, %f197, %f305;
	cvt.u64.u32 	%rd36, %r3;
	cvt.u64.u32 	%rd37, %r94;
	add.s64 	%rd38, %rd37, %rd36;
	shl.b64 	%rd39, %rd38, 2;
	add.s64 	%rd40, %rd1, %rd39;
	ld.global.f32 	%f200, [%rd40+4];
	sub.f32 	%f201, %f200, %f296;
	fma.rn.f32 	%f202, %f201, 0f3BBB989D, 0f3F000000;
	cvt.sat.f32.f32 	%f203, %f202;
	fma.rm.f32 	%f204, %f203, %f191, %f190;
	add.f32 	%f205, %f204, 0fCB40007F;
	neg.f32 	%f206, %f205;
	fma.rn.f32 	%f207, %f201, 0f3FB8AA3B, %f206;
	fma.rn.f32 	%f208, %f201, 0f32A57060, %f207;
	mov.b32 	%r69, %f204;
	shl.b32 	%r70, %r69, 23;
	mov.b32 	%f209, %r70;
	ex2.approx.ftz.f32 	%f210, %f208;
	fma.rn.f32 	%f211, %f210, %f209, %f199;
	ld.global.f32 	%f212, [%rd40+8];
	sub.f32 	%f213, %f212, %f296;
	fma.rn.f32 	%f214, %f213, 0f3BBB989D, 0f3F000000;
	cvt.sat.f32.f32 	%f215, %f214;
	fma.rm.f32 	%f216, %f215, %f191, %f190;
	add.f32 	%f217, %f216, 0fCB40007F;
	neg.f32 	%f218, %f217;
	fma.rn.f32 	%f219, %f213, 0f3FB8AA3B, %f218;
	fma.rn.f32 	%f220, %f213, 0f32A57060, %f219;
	mov.b32 	%r71, %f216;
	shl.b32 	%r72, %r71, 23;
	mov.b32 	%f221, %r72;
	ex2.approx.ftz.f32 	%f222, %f220;
	fma.rn.f32 	%f223, %f222, %f221, %f211;
	ld.global.f32 	%f224, [%rd40+12];
	sub.f32 	%f225, %f224, %f296;
	fma.rn.f32 	%f226, %f225, 0f3BBB989D, 0f3F000000;
	cvt.sat.f32.f32 	%f227, %f226;
	fma.rm.f32 	%f228, %f227, %f191, %f190;
	add.f32 	%f229, %f228, 0fCB40007F;
	neg.f32 	%f230, %f229;
	fma.rn.f32 	%f231, %f225, 0f3FB8AA3B, %f230;
	fma.rn.f32 	%f232, %f225, 0f32A57060, %f231;
	mov.b32 	%r73, %f228;
	shl.b32 	%r74, %r73, 23;
	mov.b32 	%f233, %r74;
	ex2.approx.ftz.f32 	%f234, %f232;
	fma.rn.f32 	%f305, %f234, %f233, %f223;
	add.s32 	%r94, %r94, 4;
$L__BB3_22:
	setp.eq.s32 	%p18, %r28, 0;
	@%p18 bra 	$L__BB3_27;
	setp.eq.s32 	%p19, %r28, 1;
	@%p19 bra 	$L__BB3_25;
	add.s32 	%r75, %r94, %r3;
	mul.wide.u32 	%rd41, %r75, 4;
	add.s64 	%rd42, %rd1, %rd41;
	ld.global.f32 	%f236, [%rd42];
	sub.f32 	%f237, %f236, %f296;
	fma.rn.f32 	%f238, %f237, 0f3BBB989D, 0f3F000000;
	cvt.sat.f32.f32 	%f239, %f238;
	mov.f32 	%f240, 0f4B400001;
	mov.f32 	%f241, 0f437C0000;
	fma.rm.f32 	%f242, %f239, %f241, %f240;
	add.f32 	%f243, %f242, 0fCB40007F;
	neg.f32 	%f244, %f243;
	fma.rn.f32 	%f245, %f237, 0f3FB8AA3B, %f244;
	fma.rn.f32 	%f246, %f237, 0f32A57060, %f245;
	mov.b32 	%r76, %f242;
	shl.b32 	%r77, %r76, 23;
	mov.b32 	%f247, %r77;
	ex2.approx.ftz.f32 	%f248, %f246;
	fma.rn.f32 	%f249, %f248, %f247, %f305;
	cvt.u64.u32 	%rd43, %r3;
	cvt.u64.u32 	%rd44, %r94;
	add.s64 	%rd45, %rd44, %rd43;
	shl.b64 	%rd46, %rd45, 2;
	add.s64 	%rd47, %rd1, %rd46;
	ld.global.f32 	%f250, [%rd47+4];
	sub.f32 	%f251, %f250, %f296;
	fma.rn.f32 	%f252, %f251, 0f3BBB989D, 0f3F000000;
	cvt.sat.f32.f32 	%f253, %f252;
	fma.rm.f32 	%f254, %f253, %f241, %f240;
	add.f32 	%f255, %f254, 0fCB40007F;
	neg.f32 	%f256, %f255;
	fma.rn.f32 	%f257, %f251, 0f3FB8AA3B, %f256;
	fma.rn.f32 	%f258, %f251, 0f32A57060, %f257;
	mov.b32 	%r78, %f254;
	shl.b32 	%r79, %r78, 23;
	mov.b32 	%f259, %r79;
	ex2.approx.ftz.f32 	%f260, %f258;
	fma.rn.f32 	%f305, %f260, %f259, %f249;
	add.s32 	%r94, %r94, 2;
$L__BB3_25:
	and.b32  	%r80, %r33, 1;
	setp.eq.b32 	%p20, %r80, 1;
	not.pred 	%p21, %p20;
	@%p21 bra 	$L__BB3_27;
	add.s32 	%r81, %r94, %r3;
	mul.wide.u32 	%rd48, %r81, 4;
	add.s64 	%rd49, %rd1, %rd48;
	ld.global.f32 	%f261, [%rd49];
	sub.f32 	%f262, %f261, %f296;
	fma.rn.f32 	%f263, %f262, 0f3BBB989D, 0f3F000000;
	cvt.sat.f32.f32 	%f264, %f263;
	mov.f32 	%f265, 0f4B400001;
	mov.f32 	%f266, 0f437C0000;
	fma.rm.f32 	%f267, %f264, %f266, %f265;
	add.f32 	%f268, %f267, 0fCB40007F;
	neg.f32 	%f269, %f268;
	fma.rn.f32 	%f270, %f262, 0f3FB8AA3B, %f269;
	fma.rn.f32 	%f271, %f262, 0f32A57060, %f270;
	mov.b32 	%r82, %f267;
	shl.b32 	%r83, %r82, 23;
	mov.b32 	%f272, %r83;
	ex2.approx.ftz.f32 	%f273, %f271;
	fma.rn.f32 	%f305, %f273, %f272, %f305;
$L__BB3_27:
	add.s32 	%r84, %r3, %r1;
	mul.wide.s32 	%rd50, %r1, 4;
	add.s64 	%rd51, %rd2, %rd50;
	ld.global.f32 	%f274, [%rd51];
	sub.f32 	%f275, %f274, %f296;
	fma.rn.f32 	%f276, %f275, 0f3BBB989D, 0f3F000000;
	cvt.sat.f32.f32 	%f277, %f276;
	mov.f32 	%f278, 0f4B400001;
	mov.f32 	%f279, 0f437C0000;
	fma.rm.f32 	%f280, %f277, %f279, %f278;
	add.f32 	%f281, %f280, 0fCB40007F;
	neg.f32 	%f282, %f281;
	fma.rn.f32 	%f283, %f275, 0f3FB8AA3B, %f282;
	fma.rn.f32 	%f284, %f275, 0f32A57060, %f283;
	mov.b32 	%r85, %f280;
	shl.b32 	%r86, %r85, 23;
	mov.b32 	%f285, %r86;
	ex2.approx.ftz.f32 	%f286, %f284;
	mul.f32 	%f287, %f286, %f285;
	div.rn.f32 	%f288, %f287, %f305;
	cvta.to.global.u64 	%rd52, %rd12;
	mul.wide.s32 	%rd53, %r84, 4;
	add.s64 	%rd54, %rd52, %rd53;
	st.global.f32 	[%rd54], %f288;
$L__BB3_28:
	ret;

}
	// .globl	_Z13cross_entropyPfS_S_ii
.visible .entry _Z13cross_entropyPfS_S_ii(
	.param .u64 .ptr .align 1 _Z13cross_entropyPfS_S_ii_param_0,
	.param .u64 .ptr .align 1 _Z13cross_entropyPfS_S_ii_param_1,
	.param .u64 .ptr .align 1 _Z13cross_entropyPfS_S_ii_param_2,
	.param .u32 _Z13cross_entropyPfS_S_ii_param_3,
	.param .u32 _Z13cross_entropyPfS_S_ii_param_4
)
{
	.reg .pred 	%p<19>;
	.reg .b32 	%r<105>;
	.reg .b32 	%f<19>;
	.reg .b64 	%rd<17>;
	.reg .b64 	%fd<152>;

	ld.param.u64 	%rd8, [_Z13cross_entropyPfS_S_ii_param_0];
	ld.param.u64 	%rd9, [_Z13cross_entropyPfS_S_ii_param_1];
	ld.param.u64 	%rd7, [_Z13cross_entropyPfS_S_ii_param_2];
	ld.param.u32 	%r41, [_Z13cross_entropyPfS_S_ii_param_3];
	ld.param.u32 	%r40, [_Z13cross_entropyPfS_S_ii_param_4];
	cvta.to.global.u64 	%rd1, %rd8;
	cvta.to.global.u64 	%rd2, %rd9;
	mov.u32 	%r42, %ctaid.x;
	mov.u32 	%r43, %ntid.x;
	mov.u32 	%r44, %tid.x;
	mad.lo.s32 	%r1, %r42, %r43, %r44;
	setp.ge.s32 	%p1, %r1, %r41;
	@%p1 bra 	$L__BB4_30;
	setp.lt.s32 	%p2, %r40, 1;
	mov.f32 	%f18, 0f00000000;
	@%p2 bra 	$L__BB4_29;
	mul.lo.s32 	%r2, %r40, %r1;
	mov.b32 	%r46, 1127219200;
	mov.b32 	%r47, -2147483648;
	mov.b64 	%fd1, {%r47, %r46};
	setp.eq.s32 	%p3, %r40, 1;
	mov.f64 	%fd148, 0d0000000000000000;
	mov.b32 	%r100, 0;
	@%p3 bra 	$L__BB4_20;
	and.b32  	%r48, %r40, 2147483646;
	neg.s32 	%r91, %r48;
	add.s64 	%rd3, %rd1, 4;
	add.s64 	%rd4, %rd2, 4;
	mov.f32 	%f18, 0f00000000;
	mov.u32 	%r90, %r2;
$L__BB4_4:
	mul.wide.s32 	%rd10, %r90, 4;
	add.s64 	%rd5, %rd3, %rd10;
	add.s64 	%rd6, %rd4, %rd10;
	ld.global.f32 	%f2, [%rd6+-4];
	ld.global.f32 	%f13, [%rd5+-4];
	cvt.f64.f32 	%fd32, %f13;
	max.f64 	%fd142, %fd32, 0d3E7AD7F29ABCAF48;
	{
	.reg .b32 %temp; 
	mov.b64 	{%temp, %r92}, %fd142;
	}
	{
	.reg .b32 %temp; 
	mov.b64 	{%r93, %temp}, %fd142;
	}
	setp.gt.s32 	%p4, %r92, 1048575;
	mov.b32 	%r94, -1023;
	@%p4 bra 	$L__BB4_6;
	mul.f64 	%fd142, %fd142, 0d4350000000000000;
	{
	.reg .b32 %temp; 
	mov.b64 	{%temp, %r92}, %fd142;
	}
	{
	.reg .b32 %temp; 
	mov.b64 	{%r93, %temp}, %fd142;
	}
	mov.b32 	%r94, -1077;
$L__BB4_6:
	add.s32 	%r51, %r92, -1;
	setp.gt.u32 	%p5, %r51, 2146435070;
	@%p5 bra 	$L__BB4_10;
	shr.u32 	%r54, %r92, 20;
	add.s32 	%r95, %r94, %r54;
	and.b32  	%r55, %r92, 1048575;
	or.b32  	%r56, %r55, 1072693248;
	mov.b64 	%fd143, {%r93, %r56};
	setp.lt.u32 	%p7, %r56, 1073127583;
	@%p7 bra 	$L__BB4_9;
	{
	.reg .b32 %temp; 
	mov.b64 	{%r57, %temp}, %fd143;
	}
	{
	.reg .b32 %temp; 
	mov.b64 	{%temp, %r58}, %fd143;
	}
	add.s32 	%r59, %r58, -1048576;
	mov.b64 	%fd143, {%r57, %r59};
	add.s32 	%r95, %r95, 1;
$L__BB4_9:
	add.f64 	%fd34, %fd143, 0dBFF0000000000000;
	add.f64 	%fd35, %fd143, 0d3FF0000000000000;
	rcp.approx.ftz.f64 	%fd36, %fd35;
	neg.f64 	%fd37, %fd35;
	fma.rn.f64 	%fd38, %fd37, %fd36, 0d3FF0000000000000;
	fma.rn.f64 	%fd39, %fd38, %fd38, %fd38;
	fma.rn.f64 	%fd40, %fd39, %fd36, %fd36;
	mul.f64 	%fd41, %fd34, %fd40;
	fma.rn.f64 	%fd42, %fd34, %fd40, %fd41;
	mul.f64 	%fd43, %fd42, %fd42;
	fma.rn.f64 	%fd44, %fd43, 0d3EB1380B3AE80F1E, 0d3ED0EE258B7A8B04;
	fma.rn.f64 	%fd45, %fd44, %fd43, 0d3EF3B2669F02676F;
	fma.rn.f64 	%fd46, %fd45, %fd43, 0d3F1745CBA9AB0956;
	fma.rn.f64 	%fd47, %fd46, %fd43, 0d3F3C71C72D1B5154;
	fma.rn.f64 	%fd48, %fd47, %fd43, 0d3F624924923BE72D;
	fma.rn.f64 	%fd49, %fd48, %fd43, 0d3F8999999999A3C4;
	fma.rn.f64 	%fd50, %fd49, %fd43, 0d3FB5555555555554;
	sub.f64 	%fd51, %fd34, %fd42;
	add.f64 	%fd52, %fd51, %fd51;
	neg.f64 	%fd53, %fd42;
	fma.rn.f64 	%fd54, %fd53, %fd34, %fd52;
	mul.f64 	%fd55, %fd40, %fd54;
	mul.f64 	%fd56, %fd43, %fd50;
	fma.rn.f64 	%fd57, %fd56, %fd42, %fd55;
	xor.b32  	%r60, %r95, -2147483648;
	mov.b32 	%r61, 1127219200;
	mov.b64 	%fd58, {%r60, %r61};
	sub.f64 	%fd59, %fd58, %fd1;
	fma.rn.f64 	%fd60, %fd59, 0d3FE62E42FEFA39EF, %fd42;
	fma.rn.f64 	%fd61, %fd59, 0dBFE62E42FEFA39EF, %fd60;
	sub.f64 	%fd62, %fd61, %fd42;
	sub.f64 	%fd63, %fd57, %fd62;
	fma.rn.f64 	%fd64, %fd59, 0d3C7ABC9E3B39803F, %fd63;
	add.f64 	%fd144, %fd60, %fd64;
	bra.uni 	$L__BB4_11;
$L__BB4_10:
	fma.rn.f64 	%fd33, %fd142, 0d7FF0000000000000, 0d7FF0000000000000;
	{
	.reg .b32 %temp; 
	mov.b64 	{%temp, %r52}, %fd142;
	}
	and.b32  	%r53, %r52, 2147483647;
	setp.eq.s32 	%p6, %r53, 0;
	selp.f64 	%fd144, 0dFFF0000000000000, %fd33, %p6;
$L__BB4_11:
	cvt.f64.f32 	%fd65, %f2;
	mul.f64 	%fd66, %fd144, %fd65;
	cvt.f64.f32 	%fd67, %f18;
	sub.f64 	%fd68, %fd67, %fd66;
	cvt.rn.f32.f64 	%f3, %fd68;
	ld.global.f32 	%f4, [%rd6];
	ld.global.f32 	%f14, [%rd5];
	cvt.f64.f32 	%fd69, %f14;
	max.f64 	%fd145, %fd69, 0d3E7AD7F29ABCAF48;
	{
	.reg .b32 %temp; 
	mov.b64 	{%temp, %r96}, %fd145;
	}
	{
	.reg .b32 %temp; 
	mov.b64 	{%r97, %temp}, %fd145;
	}
	setp.gt.s32 	%p8, %r96, 1048575;
	mov.b32 	%r98, -1023;
	@%p8 bra 	$L__BB4_13;
	mul.f64 	%fd145, %fd145, 0d4350000000000000;
	{
	.reg .b32 %temp; 
	mov.b64 	{%temp, %r96}, %fd145;
	}
	{
	.reg .b32 %temp; 
	mov.b64 	{%r97, %temp}, %fd145;
	}
	mov.b32 	%r98, -1077;
$L__BB4_13:
	add.s32 	%r64, %r96, -1;
	setp.lt.u32 	%p9, %r64, 2146435071;
	@%p9 bra 	$L__BB4_15;
	fma.rn.f64 	%fd70, %fd145, 0d7FF0000000000000, 0d7FF0000000000000;
	{
	.reg .b32 %temp; 
	mov.b64 	{%temp, %r65}, %fd145;
	}
	and.b32  	%r66, %r65, 2147483647;
	setp.eq.s32 	%p10, %r66, 0;
	selp.f64 	%fd147, 0dFFF0000000000000, %fd70, %p10;
	bra.uni 	$L__BB4_18;
$L__BB4_15:
	shr.u32 	%r67, %r96, 20;
	add.s32 	%r99, %r98, %r67;
	and.b32  	%r68, %r96, 1048575;
	or.b32  	%r69, %r68, 1072693248;
	mov.b64 	%fd146, {%r97, %r69};
	setp.lt.u32 	%p11, %r69, 1073127583;
	@%p11 bra 	$L__BB4_17;
	{
	.reg .b32 %temp; 
	mov.b64 	{%r70, %temp}, %fd146;
	}
	{
	.reg .b32 %temp; 
	mov.b64 	{%temp, %r71}, %fd146;
	}
	add.s32 	%r72, %r71, -1048576;
	mov.b64 	%fd146, {%r70, %r72};
	add.s32 	%r99, %r99, 1;
$L__BB4_17:
	add.f64 	%fd71, %fd146, 0dBFF0000000000000;
	add.f64 	%fd72, %fd146, 0d3FF0000000000000;
	rcp.approx.ftz.f64 	%fd73, %fd72;
	neg.f64 	%fd74, %fd72;
	fma.rn.f64 	%fd75, %fd74, %fd73, 0d3FF0000000000000;
	fma.rn.f64 	%fd76, %fd75, %fd75, %fd75;
	fma.rn.f64 	%fd77, %fd76, %fd73, %fd73;
	mul.f64 	%fd78, %fd71, %fd77;
	fma.rn.f64 	%fd79, %fd71, %fd77, %fd78;
	mul.f64 	%fd80, %fd79, %fd79;
	fma.rn.f64 	%fd81, %fd80, 0d3EB1380B3AE80F1E, 0d3ED0EE258B7A8B04;
	fma.rn.f64 	%fd82, %fd81, %fd80, 0d3EF3B2669F02676F;
	fma.rn.f64 	%fd83, %fd82, %fd80, 0d3F1745CBA9AB0956;
	fma.rn.f64 	%fd84, %fd83, %fd80, 0d3F3C71C72D1B5154;
	fma.rn.f64 	%fd85, %fd84, %fd80, 0d3F624924923BE72D;
	fma.rn.f64 	%fd86, %fd85, %fd80, 0d3F8999999999A3C4;
	fma.rn.f64 	%fd87, %fd86, %fd80, 0d3FB5555555555554;
	sub.f64 	%fd88, %fd71, %fd79;
	add.f64 	%fd89, %fd88, %fd88;
	neg.f64 	%fd90, %fd79;
	fma.rn.f64 	%fd91, %fd90, %fd71, %fd89;
	mul.f64 	%fd92, %fd77, %fd91;
	mul.f64 	%fd93, %fd80, %fd87;
	fma.rn.f64 	%fd94, %fd93, %fd79, %fd92;
	xor.b32  	%r73, %r99, -2147483648;
	mov.b32 	%r74, 1127219200;
	mov.b64 	%fd95, {%r73, %r74};
	sub.f64 	%fd96, %fd95, %fd1;
	fma.rn.f64 	%fd97, %fd96, 0d3FE62E42FEFA39EF, %fd79;
	fma.rn.f64 	%fd98, %fd96, 0dBFE62E42FEFA39EF, %fd97;
	sub.f64 	%fd99, %fd98, %fd79;
	sub.f64 	%fd100, %fd94, %fd99;
	fma.rn.f64 	%fd101, %fd96, 0d3C7ABC9E3B39803F, %fd100;
	add.f64 	%fd147, %fd97, %fd101;
$L__BB4_18:
	cvt.f64.f32 	%fd102, %f4;
	mul.f64 	%fd103, %fd147, %fd102;
	cvt.f64.f32 	%fd104, %f3;
	sub.f64 	%fd105, %fd104, %fd103;
	cvt.rn.f32.f64 	%f18, %fd105;
	add.s32 	%r91, %r91, 2;
	add.s32 	%r90, %r90, 2;
	setp.ne.s32 	%p12, %r91, 0;
	@%p12 bra 	$L__BB4_4;
	cvt.f64.f32 	%fd148, %f18;
	and.b32  	%r100, %r40, 2147483646;
$L__BB4_20:
	and.b32  	%r75, %r40, 1;
	setp.eq.b32 	%p13, %r75, 1;
	not.pred 	%p14, %p13;
	@%p14 bra 	$L__BB4_29;
	add.s32 	%r77, %r100, %r2;
	mul.wide.s32 	%rd11, %r77, 4;
	add.s64 	%rd12, %rd2, %rd11;
	ld.global.f32 	%f7, [%rd12];
	add.s64 	%rd13, %rd1, %rd11;
	ld.global.f32 	%f15, [%rd13];
	cvt.f64.f32 	%fd106, %f15;
	max.f64 	%fd149, %fd106, 0d3E7AD7F29ABCAF48;
	{
	.reg .b32 %temp; 
	mov.b64 	{%temp, %r101}, %fd149;
	}
	{
	.reg .b32 %temp; 
	mov.b64 	{%r102, %temp}, %fd149;
	}
	setp.gt.s32 	%p15, %r101, 1048575;
	mov.b32 	%r103, -1023;
	@%p15 bra 	$L__BB4_23;
	mul.f64 	%fd149, %fd149, 0d4350000000000000;
	{
	.reg .b32 %temp; 
	mov.b64 	{%temp, %r101}, %fd149;
	}
	{
	.reg .b32 %temp; 
	mov.b64 	{%r102, %temp}, %fd149;
	}
	mov.b32 	%r103, -1077;
$L__BB4_23:
	add.s32 	%r79, %r101, -1;
	setp.lt.u32 	%p16, %r79, 2146435071;
	@%p16 bra 	$L__BB4_25;
	fma.rn.f64 	%fd107, %fd149, 0d7FF0000000000000, 0d7FF0000000000000;
	{
	.reg .b32 %temp; 
	mov.b64 	{%temp, %r80}, %fd149;
	}
	and.b32  	%r81, %r80, 2147483647;
	setp.eq.s32 	%p17, %r81, 0;
	selp.f64 	%fd151, 0dFFF0000000000000, %fd107, %p17;
	bra.uni 	$L__BB4_28;
$L__BB4_25:
	shr.u32 	%r82, %r101, 20;
	add.s32 	%r104, %r103, %r82;
	and.b32  	%r83, %r101, 1048575;
	or.b32  	%r84, %r83, 1072693248;
	mov.b64 	%fd150, {%r102, %r84};
	setp.lt.u32 	%p18, %r84, 1073127583;
	@%p18 bra 	$L__BB4_27;
	{
	.reg .b32 %temp; 
	mov.b64 	{%r85, %temp}, %fd150;
	}
	{
	.reg .b32 %temp; 
	mov.b64 	{%temp, %r86}, %fd150;
	}
	add.s32 	%r87, %r86, -1048576;
	mov.b64 	%fd150, {%r85, %r87};
	add.s32 	%r104, %r104, 1;
$L__BB4_27:
	add.f64 	%fd108, %fd150, 0dBFF0000000000000;
	add.f64 	%fd109, %fd150, 0d3FF0000000000000;
	rcp.approx.ftz.f64 	%fd110, %fd109;
	neg.f64 	%fd111, %fd109;
	fma.rn.f64 	%fd112, %fd111, %fd110, 0d3FF0000000000000;
	fma.rn.f64 	%fd113, %fd112, %fd112, %fd112;
	fma.rn.f64 	%fd114, %fd113, %fd110, %fd110;
	mul.f64 	%fd115, %fd108, %fd114;
	fma.rn.f64 	%fd116, %fd108, %fd114, %fd115;
	mul.f64 	%fd117, %fd116, %fd116;
	fma.rn.f64 	%fd118, %fd117, 0d3EB1380B3AE80F1E, 0d3ED0EE258B7A8B04;
	fma.rn.f64 	%fd119, %fd118, %fd117, 0d3EF3B2669F02676F;
	fma.rn.f64 	%fd120, %fd119, %fd117, 0d3F1745CBA9AB0956;
	fma.rn.f64 	%fd121, %fd120, %fd117, 0d3F3C71C72D1B5154;
	fma.rn.f64 	%fd122, %fd121, %fd117, 0d3F624924923BE72D;
	fma.rn.f64 	%fd123, %fd122, %fd117, 0d3F8999999999A3C4;
	fma.rn.f64 	%fd124, %fd123, %fd117, 0d3FB5555555555554;
	sub.f64 	%fd125, %fd108, %fd116;
	add.f64 	%fd126, %fd125, %fd125;
	neg.f64 	%fd127, %fd116;
	fma.rn.f64 	%fd128, %fd127, %fd108, %fd126;
	mul.f64 	%fd129, %fd114, %fd128;
	mul.f64 	%fd130, %fd117, %fd124;
	fma.rn.f64 	%fd131, %fd130, %fd116, %fd129;
	xor.b32  	%r88, %r104, -2147483648;
	mov.b32 	%r89, 1127219200;
	mov.b64 	%fd132, {%r88, %r89};
	sub.f64 	%fd133, %fd132, %fd1;
	fma.rn.f64 	%fd134, %fd133, 0d3FE62E42FEFA39EF, %fd116;
	fma.rn.f64 	%fd135, %fd133, 0dBFE62E42FEFA39EF, %fd134;
	sub.f64 	%fd136, %fd135, %fd116;
	sub.f64 	%fd137, %fd131, %fd136;
	fma.rn.f64 	%fd138, %fd133, 0d3C7ABC9E3B39803F, %fd137;
	add.f64 	%fd151, %fd134, %fd138;
$L__BB4_28:
	cvt.f64.f32 	%fd139, %f7;
	mul.f64 	%fd140, %fd151, %fd139;
	sub.f64 	%fd141, %fd148, %fd140;
	cvt.rn.f32.f64 	%f18, %fd141;
$L__BB4_29:
	cvta.to.global.u64 	%rd14, %rd7;
	mul.wide.s32 	%rd15, %r1, 4;
	add.s64 	%rd16, %rd14, %rd15;
	st.global.f32 	[%rd16], %f18;
$L__BB4_30:
	ret;

}
	// .globl	_Z23cross_entropy_backwardsPfS_S_ii
.visible .entry _Z23cross_entropy_backwardsPfS_S_ii(
	.param .u64 .ptr .align 1 _Z23cross_entropy_backwardsPfS_S_ii_param_0,
	.param .u64 .ptr .align 1 _Z23cross_entropy_backwardsPfS_S_ii_param_1,
	.param .u64 .ptr .align 1 _Z23cross_entropy_backwardsPfS_S_ii_param_2,
	.param .u32 _Z23cross_entropy_backwardsPfS_S_ii_param_3,
	.param .u32 _Z23cross_entropy_backwardsPfS_S_ii_param_4
)
{
	.reg .pred 	%p<4>;
	.reg .b32 	%r<14>;
	.reg .b32 	%f<4>;
	.reg .b64 	%rd<11>;

	ld.param.u64 	%rd1, [_Z23cross_entropy_backwardsPfS_S_ii_param_0];
	ld.param.u64 	%rd2, [_Z23cross_entropy_backwardsPfS_S_ii_param_1];
	ld.param.u64 	%rd3, [_Z23cross_entropy_backwardsPfS_S_ii_param_2];
	ld.param.u32 	%r4, [_Z23cross_entropy_backwardsPfS_S_ii_param_3];
	ld.param.u32 	%r5, [_Z23cross_entropy_backwardsPfS_S_ii_param_4];
	mov.u32 	%r6, %ctaid.x;
	mov.u32 	%r7, %ntid.x;
	mov.u32 	%r8, %tid.x;
	mad.lo.s32 	%r1, %r6, %r7, %r8;
	mov.u32 	%r9, %ctaid.y;
	mov.u32 	%r10, %ntid.y;
	mov.u32 	%r11, %tid.y;
	mad.lo.s32 	%r12, %r9, %r10, %r11;
	setp.ge.s32 	%p1, %r1, %r4;
	setp.ge.s32 	%p2, %r12, %r5;
	or.pred  	%p3, %p1, %p2;
	@%p3 bra 	$L__BB5_2;
	cvta.to.global.u64 	%rd4, %rd1;
	cvta.to.global.u64 	%rd5, %rd2;
	cvta.to.global.u64 	%rd6, %rd3;
	mad.lo.s32 	%r13, %r5, %r1, %r12;
	mul.wide.s32 	%rd7, %r13, 4;
	add.s64 	%rd8, %rd4, %rd7;
	ld.global.f32 	%f1, [%rd8];
	add.s64 	%rd9, %rd5, %rd7;
	ld.global.f32 	%f2, [%rd9];
	sub.f32 	%f3, %f1, %f2;
	add.s64 	%rd10, %rd6, %rd7;
	st.global.f32 	[%rd10], %f3;
$L__BB5_2:
	ret;

}
	// .globl	_Z9init_randiiPf
.visible .entry _Z9init_randiiPf(
	.param .u32 _Z9init_randiiPf_param_0,
	.param .u32 _Z9init_randiiPf_param_1,
	.param .u64 .ptr .align 1 _Z9init_randiiPf_param_2
)
{
	.local .align 8 .b8 	__local_depot6[48];
	.reg .b64 	%SP;
	.reg .b64 	%SPL;
	.reg .pred 	%p<69>;
	.reg .b32 	%r<1218>;
	.reg .b32 	%f<35>;
	.reg .b64 	%rd<27>;

	mov.u64 	%SPL, __local_depot6;
	ld.param.u32 	%r542, [_Z9init_randiiPf_param_0];
	ld.param.u32 	%r543, [_Z9init_randiiPf_param_1];
	ld.param.u64 	%rd10, [_Z9init_randiiPf_param_2];
	mov.u32 	%r544, %ctaid.x;
	mov.u32 	%r545, %ntid.x;
	mov.u32 	%r546, %tid.x;
	mad.lo.s32 	%r1, %r544, %r545, %r546;
	mov.u32 	%r547, %ctaid.y;
	mov.u32 	%r548, %ntid.y;
	mov.u32 	%r549, %tid.y;
	mad.lo.s32 	%r2, %r547, %r548, %r549;
	setp.ge.s32 	%p1, %r2, %r543;
	setp.ge.s32 	%p2, %r1, %r542;
	or.pred  	%p3, %p2, %p1;
	@%p3 bra 	$L__BB6_117;
	add.u64 	%rd1, %SPL, 0;
	mad.lo.s32 	%r553, %r2, %r542, %r1;
	cvt.s64.s32 	%rd2, %r553;
	mov.b32 	%r952, -9920396;
	mov.b32 	%r554, -771510409;
	st.local.v2.u32 	[%rd1], {%r554, %r952};
	mov.b32 	%r555, -123459836;
	mov.b32 	%r951, -308902214;
	st.local.v2.u32 	[%rd1+8], {%r951, %r555};
	mov.b32 	%r948, -127593864;
	mov.b32 	%r556, -589760388;
	st.local.v2.u32 	[%rd1+16], {%r556, %r948};
	setp.eq.s32 	%p4, %r553, 0;
	@%p4 bra 	$L__BB6_116;
	mov.b32 	%r935, 0;
	mov.b32 	%r952, -9920396;
	mov.b32 	%r951, -308902214;
	mov.b32 	%r948, -127593864;
	mov.u64 	%rd13, precalc_xorwow_matrix;
	mov.u64 	%rd26, %rd2;
$L__BB6_3:
	mov.u64 	%rd3, %rd26;
	and.b64  	%rd4, %rd3, 3;
	setp.eq.s64 	%p5, %rd4, 0;
	@%p5 bra 	$L__BB6_115;
	mul.wide.u32 	%rd12, %r935, 3200;
	add.s64 	%rd5, %rd13, %rd12;
	mov.b32 	%r948, 0;
	mov.u32 	%r949, %r948;
	mov.u32 	%r950, %r948;
	mov.u32 	%r951, %r948;
	mov.u32 	%r952, %r948;
	mov.u32 	%r941, %r948;
$L__BB6_5:
	mul.wide.u32 	%rd14, %r941, 4;
	add.s64 	%rd15, %rd1, %rd14;
	ld.local.u32 	%r13, [%rd15+4];
	shl.b32 	%r14, %r941, 5;
	mov.b32 	%r947, 0;
$L__BB6_6:
	.pragma "nounroll";
	shr.u32 	%r563, %r13, %r947;
	and.b32  	%r564, %r563, 1;
	setp.eq.b32 	%p6, %r564, 1;
	not.pred 	%p7, %p6;
	add.s32 	%r565, %r14, %r947;
	mul.lo.s32 	%r566, %r565, 5;
	mul.wide.u32 	%rd16, %r566, 4;
	add.s64 	%rd6, %rd5, %rd16;
	@%p7 bra 	$L__BB6_8;
	ld.global.u32 	%r567, [%rd6];
	xor.b32  	%r952, %r952, %r567;
	ld.global.u32 	%r568, [%rd6+4];
	xor.b32  	%r951, %r951, %r568;
	ld.global.u32 	%r569, [%rd6+8];
	xor.b32  	%r950, %r950, %r569;
	ld.global.u32 	%r570, [%rd6+12];
	xor.b32  	%r949, %r949, %r570;
	ld.global.u32 	%r571, [%rd6+16];
	xor.b32  	%r948, %r948, %r571;
$L__BB6_8:
	and.b32  	%r573, %r563, 2;
	setp.eq.s32 	%p8, %r573, 0;
	@%p8 bra 	$L__BB6_10;
	ld.global.u32 	%r574, [%rd6+20];
	xor.b32  	%r952, %r952, %r574;
	ld.global.u32 	%r575, [%rd6+24];
	xor.b32  	%r951, %r951, %r575;
	ld.global.u32 	%r576, [%rd6+28];
	xor.b32  	%r950, %r950, %r576;
	ld.global.u32 	%r577, [%rd6+32];
	xor.b32  	%r949, %r949, %r577;
	ld.global.u32 	%r578, [%rd6+36];
	xor.b32  	%r948, %r948, %r578;
$L__BB6_10:
	and.b32  	%r580, %r563, 4;
	setp.eq.s32 	%p9, %r580, 0;
	@%p9 bra 	$L__BB6_12;
	ld.global.u32 	%r581, [%rd6+40];
	xor.b32  	%r952, %r952, %r581;
	ld.global.u32 	%r582, [%rd6+44];
	xor.b32  	%r951, %r951, %r582;
	ld.global.u32 	%r583, [%rd6+48];
	xor.b32  	%r950, %r950, %r583;
	ld.global.u32 	%r584, [%rd6+52];
	xor.b32  	%r949, %r949, %r584;
	ld.global.u32 	%r585, [%rd6+56];
	xor.b32  	%r948, %r948, %r585;
$L__BB6_12:
	and.b32  	%r587, %r563, 8;
	setp.eq.s32 	%p10, %r587, 0;
	@%p10 bra 	$L__BB6_14;
	ld.global.u32 	%r588, [%rd6+60];
	xor.b32  	%r952, %r952, %r588;
	ld.global.u32 	%r589, [%rd6+64];
	xor.b32  	%r951, %r951, %r589;
	ld.global.u32 	%r590, [%rd6+68];
	xor.b32  	%r950, %r950, %r590;
	ld.global.u32 	%r591, [%rd6+72];
	xor.b32  	%r949, %r949, %r591;
	ld.global.u32 	%r592, [%rd6+76];
	xor.b32  	%r948, %r948, %r592;
$L__BB6_14:
	and.b32  	%r594, %r563, 16;
	setp.eq.s32 	%p11, %r594, 0;
	@%p11 bra 	$L__BB6_16;
	ld.global.u32 	%r595, [%rd6+80];
	xor.b32  	%r952, %r952, %r595;
	ld.global.u32 	%r596, [%rd6+84];
	xor.b32  	%r951, %r951, %r596;
	ld.global.u32 	%r597, [%rd6+88];
	xor.b32  	%r950, %r950, %r597;
	ld.global.u32 	%r598, [%rd6+92];
	xor.b32  	%r949, %r949, %r598;
	ld.global.u32 	%r599, [%rd6+96];
	xor.b32  	%r948, %r948, %r599;
$L__BB6_16:
	and.b32  	%r601, %r563, 32;
	setp.eq.s32 	%p12, %r601, 0;
	@%p12 bra 	$L__BB6_18;
	ld.global.u32 	%r602, [%rd6+100];
	xor.b32  	%r952, %r952, %r602;
	ld.global.u32 	%r603, [%rd6+104];
	xor.b32  	%r951, %r951, %r603;
	ld.global.u32 	%r604, [%rd6+108];
	xor.b32  	%r950, %r950, %r604;
	ld.global.u32 	%r605, [%rd6+112];
	xor.b32  	%r949, %r949, %r605;
	ld.global.u32 	%r606, [%rd6+116];
	xor.b32  	%r948, %r948, %r606;
$L__BB6_18:
	and.b32  	%r608, %r563, 64;
	setp.eq.s32 	%p13, %r608, 0;
	@%p13 bra 	$L__BB6_20;
	ld.global.u32 	%r609, [%rd6+120];
	xor.b32  	%r952, %r952, %r609;
	ld.global.u32 	%r610, [%rd6+124];
	xor.b32  	%r951, %r951, %r610;
	ld.global.u32 	%r611, [%rd6+128];
	xor.b32  	%r950, %r950, %r611;
	ld.global.u32 	%r612, [%rd6+132];
	xor.b32  	%r949, %r949, %r612;
	ld.global.u32 	%r613, [%rd6+136];
	xor.b32  	%r948, %r948, %r613;
$L__BB6_20:
	and.b32  	%r615, %r563, 128;
	setp.eq.s32 	%p14, %r615, 0;
	@%p14 bra 	$L__BB6_22;
	ld.global.u32 	%r616, [%rd6+140];
	xor.b32  	%r952, %r952, %r616;
	ld.global.u32 	%r617, [%rd6+144];
	xor.b32  	%r951, %r951, %r617;
	ld.global.u32 	%r618, [%rd6+148];
	xor.b32  	%r950, %r950, %r618;
	ld.global.u32 	%r619, [%rd6+152];
	xor.b32  	%r949, %r949, %r619;
	ld.global.u32 	%r620, [%rd6+156];
	xor.b32  	%r948, %r948, %r620;
$L__BB6_22:
	and.b32  	%r622, %r563, 256;
	setp.eq.s32 	%p15, %r622, 0;
	@%p15 bra 	$L__BB6_24;
	ld.global.u32 	%r623, [%rd6+160];
	xor.b32  	%r952, %r952, %r623;
	ld.global.u32 	%r624, [%rd6+164];
	xor.b32  	%r951, %r951, %r624;
	ld.global.u32 	%r625, [%rd6+168];
	xor.b32  	%r950, %r950, %r625;
	ld.global.u32 	%r626, [%rd6+172];
	xor.b32  	%r949, %r949, %r626;
	ld.global.u32 	%r627, [%rd6+176];
	xor.b32  	%r948, %r948, %r627;
$L__BB6_24:
	and.b32  	%r629, %r563, 512;
	setp.eq.s32 	%p16, %r629, 0;
	@%p16 bra 	$L__BB6_26;
	ld.global.u32 	%r630, [%rd6+180];
	xor.b32  	%r952, %r952, %r630;
	ld.global.u32 	%r631, [%rd6+184];
	xor.b32  	%r951, %r951, %r631;
	ld.global.u32 	%r632, [%rd6+188];
	xor.b32  	%r950, %r950, %r632;
	ld.global.u32 	%r633, [%rd6+192];
	xor.b32  	%r949, %r949, %r633;
	ld.global.u32 	%r634, [%rd6+196];
	xor.b32  	%r948, %r948, %r634;
$L__BB6_26:
	and.b32  	%r636, %r563, 1024;
	setp.eq.s32 	%p17, %r636, 0;
	@%p17 bra 	$L__BB6_28;
	ld.global.u32 	%r637, [%rd6+200];
	xor.b32  	%r952, %r952, %r637;
	ld.global.u32 	%r638, [%rd6+204];
	xor.b32  	%r951, %r951, %r638;
	ld.global.u32 	%r639, [%rd6+208];
	xor.b32  	%r950, %r950, %r639;
	ld.global.u32 	%r640, [%rd6+212];
	xor.b32  	%r949, %r949, %r640;
	ld.global.u32 	%r641, [%rd6+216];
	xor.b32  	%r948, %r948, %r641;
$L__BB6_28:
	and.b32  	%r643, %r563, 2048;
	setp.eq.s32 	%p18, %r643, 0;
	@%p18 bra 	$L__BB6_30;
	ld.global.u32 	%r644, [%rd6+220];
	xor.b32  	%r952, %r952, %r644;
	ld.global.u32 	%r645, [%rd6+224];
	xor.b32  	%r951, %r951, %r645;
	ld.global.u32 	%r646, [%rd6+228];
	xor.b32  	%r950, %r950, %r646;
	ld.global.u32 	%r647, [%rd6+232];
	xor.b32  	%r949, %r949, %r647;
	ld.global.u32 	%r648, [%rd6+236];
	xor.b32  	%r948, %r948, %r648;
$L__BB6_30:
	and.b32  	%r650, %r563, 4096;
	setp.eq.s32 	%p19, %r650, 0;
	@%p19 bra 	$L__BB6_32;
	ld.global.u32 	%r651, [%rd6+240];
	xor.b32  	%r952, %r952, %r651;
	ld.global.u32 	%r652, [%rd6+244];
	xor.b32  	%r951, %r951, %r652;
	ld.global.u32 	%r653, [%rd6+248];
	xor.b32  	%r950, %r950, %r653;
	ld.global.u32 	%r654, [%rd6+252];
	xor.b32  	%r949, %r949, %r654;
	ld.global.u32 	%r655, [%rd6+256];
	xor.b32  	%r948, %r948, %r655;
$L__BB6_32:
	and.b32  	%r657, %r563, 8192;
	setp.eq.s32 	%p20, %r657, 0;
	@%p20 bra 	$L__BB6_34;
	ld.global.u32 	%r658, [%rd6+260];
	xor.b32  	%r952, %r952, %r658;
	ld.global.u32 	%r659, [%rd6+264];
	xor.b32  	%r951, %r951, %r659;
	ld.global.u32 	%r660, [%rd6+268];
	xor.b32  	%r950, %r950, %r660;
	ld.global.u32 	%r661, [%rd6+272];
	xor.b32  	%r949, %r949, %r661;
	ld.global.u32 	%r662, [%rd6+276];
	xor.b32  	%r948, %r948, %r662;
$L__BB6_34:
	and.b32  	%r664, %r563, 16384;
	setp.eq.s32 	%p21, %r664, 0;
	@%p21 bra 	$L__BB6_36;
	ld.global.u32 	%r665, [%rd6+280];
	xor.b32  	%r952, %r952, %r665;
	ld.global.u32 	%r666, [%rd6+284];
	xor.b32  	%r951, %r951, %r666;
	ld.global.u32 	%r667, [%rd6+288];
	xor.b32  	%r950, %r950, %r667;
	ld.global.u32 	%r668, [%rd6+292];
	xor.b32  	%r949, %r949, %r668;
	ld.global.u32 	%r669, [%rd6+296];
	xor.b32  	%r948, %r948, %r669;
$L__BB6_36:
	and.b32  	%r671, %r563, 32768;
	setp.eq.s32 	%p22, %r671, 0;
	@%p22 bra 	$L__BB6_38;
	ld.global.u32 	%r672, [%rd6+300];
	xor.b32  	%r952, %r952, %r672;
	ld.global.u32 	%r673, [%rd6+304];
	xor.b32  	%r951, %r951, %r673;
	ld.global.u32 	%r674, [%rd6+308];
	xor.b32  	%r950, %r950, %r674;
	ld.global.u32 	%r675, [%rd6+312];
	xor.b32  	%r949, %r949, %r675;
	ld.global.u32 	%r676, [%rd6+316];
	xor.b32  	%r948, %r948, %r676;
$L__BB6_38:
	add.s32 	%r947, %r947, 16;
	setp.ne.s32 	%p23, %r947, 32;
	@%p23 bra 	$L__BB6_6;
	mad.lo.s32 	%r677, %r941, -31, %r14;
	add.s32 	%r941, %r677, 1;
	setp.ne.s32 	%p24, %r941, 5;
	@%p24 bra 	$L__BB6_5;
	st.local.u32 	[%rd1+4], %r952;
	st.local.v2.u32 	[%rd1+8], {%r951, %r950};
	st.local.v2.u32 	[%rd1+16], {%r949, %r948};
	setp.eq.s64 	%p25, %rd4, 1;
	@%p25 bra 	$L__BB6_115;
	mov.b32 	%r948, 0;
	mov.u32 	%r1041, %r948;
	mov.u32 	%r1042, %r948;
	mov.u32 	%r951, %r948;
	mov.u32 	%r952, %r948;
	mov.u32 	%r1033, %r948;
$L__BB6_42:
	mul.wide.u32 	%rd17, %r1033, 4;
	add.s64 	%rd18, %rd1, %rd17;
	ld.local.u32 	%r189, [%rd18+4];
	shl.b32 	%r190, %r1033, 5;
	mov.b32 	%r1039, 0;
$L__BB6_43:
	.pragma "nounroll";
	shr.u32 	%r680, %r189, %r1039;
	and.b32  	%r681, %r680, 1;
	setp.eq.b32 	%p26, %r681, 1;
	not.pred 	%p27, %p26;
	add.s32 	%r682, %r190, %r1039;
	mul.lo.s32 	%r683, %r682, 5;
	mul.wide.u32 	%rd19, %r683, 4;
	add.s64 	%rd7, %rd5, %rd19;
	@%p27 bra 	$L__BB6_45;
	ld.global.u32 	%r684, [%rd7];
	xor.b32  	%r952, %r952, %r684;
	ld.global.u32 	%r685, [%rd7+4];
	xor.b32  	%r951, %r951, %r685;
	ld.global.u32 	%r686, [%rd7+8];
	xor.b32  	%r1042, %r1042, %r686;
	ld.global.u32 	%r687, [%rd7+12];
	xor.b32  	%r1041, %r1041, %r687;
	ld.global.u32 	%r688, [%rd7+16];
	xor.b32  	%r948, %r948, %r688;
$L__BB6_45:
	and.b32  	%r690, %r680, 2;
	setp.eq.s32 	%p28, %r690, 0;
	@%p28 bra 	$L__BB6_47;
	ld.global.u32 	%r691, [%rd7+20];
	xor.b32  	%r952, %r952, %r691;
	ld.global.u32 	%r692, [%rd7+24];
	xor.b32  	%r951, %r951, %r692;
	ld.global.u32 	%r693, [%rd7+28];
	xor.b32  	%r1042, %r1042, %r693;
	ld.global.u32 	%r694, [%rd7+32];
	xor.b32  	%r1041, %r1041, %r694;
	ld.global.u32 	%r695, [%rd7+36];
	xor.b32  	%r948, %r948, %r695;
$L__BB6_47:
	and.b32  	%r697, %r680, 4;
	setp.eq.s32 	%p29, %r697, 0;
	@%p29 bra 	$L__BB6_49;
	ld.global.u32 	%r698, [%rd7+40];
	xor.b32  	%r952, %r952, %r698;
	ld.global.u32 	%r699, [%rd7+44];
	xor.b32  	%r951, %r951, %r699;
	ld.global.u32 	%r700, [%rd7+48];
	xor.b32  	%r1042, %r1042, %r700;
	ld.global.u32 	%r701, [%rd7+52];
	xor.b32  	%r1041, %r1041, %r701;
	ld.global.u32 	%r702, [%rd7+56];
	xor.b32  	%r948, %r948, %r702;
$L__BB6_49:
	and.b32  	%r704, %r680, 8;
	setp.eq.s32 	%p30, %r704, 0;
	@%p30 bra 	$L__BB6_51;
	ld.global.u32 	%r705, [%rd7+60];
	xor.b32  	%r952, %r952, %r705;
	ld.global.u32 	%r706, [%rd7+64];
	xor.b32  	%r951, %r951, %r706;
	ld.global.u32 	%r707, [%rd7+68];
	xor.b32  	%r1042, %r1042, %r707;
	ld.global.u32 	%r708, [%rd7+72];
	xor.b32  	%r1041, %r1041, %r708;
	ld.global.u32 	%r709, [%rd7+76];
	xor.b32  	%r948, %r948, %r709;
$L__BB6_51:
	and.b32  	%r711, %r680, 16;
	setp.eq.s32 	%p31, %r711, 0;
	@%p31 bra 	$L__BB6_53;
	ld.global.u32 	%r712, [%rd7+80];
	xor.b32  	%r952, %r952, %r712;
	ld.global.u32 	%r713, [%rd7+84];
	xor.b32  	%r951, %r951, %r713;
	ld.global.u32 	%r714, [%rd7+88];
	xor.b32  	%r1042, %r1042, %r714;
	ld.global.u32 	%r715, [%rd7+92];
	xor.b32  	%r1041, %r1041, %r715;
	ld.global.u32 	%r716, [%rd7+96];
	xor.b32  	%r948, %r948, %r716;
$L__BB6_53:
	and.b32  	%r718, %r680, 32;
	setp.eq.s32 	%p32, %r718, 0;
	@%p32 bra 	$L__BB6_55;
	ld.global.u32 	%r719, [%rd7+100];
	xor.b32  	%r952, %r952, %r719;
	ld.global.u32 	%r720, [%rd7+104];
	xor.b32  	%r951, %r951, %r720;
	ld.global.u32 	%r721, [%rd7+108];
	xor.b32  	%r1042, %r1042, %r721;
	ld.global.u32 	%r722, [%rd7+112];
	xor.b32  	%r1041, %r1041, %r722;
	ld.global.u32 	%r723, [%rd7+116];
	xor.b32  	%r948, %r948, %r723;
$L__BB6_55:
	and.b32  	%r725, %r680, 64;
	setp.eq.s32 	%p33, %r725, 0;
	@%p33 bra 	$L__BB6_57;
	ld.global.u32 	%r726, [%rd7+120];
	xor.b32  	%r952, %r952, %r726;
	ld.global.u32 	%r727, [%rd7+124];
	xor.b32  	%r951, %r951, %r727;
	ld.global.u32 	%r728, [%rd7+128];
	xor.b32  	%r1042, %r1042, %r728;
	ld.global.u32 	%r729, [%rd7+132];
	xor.b32  	%r1041, %r1041, %r729;
	ld.global.u32 	%r730, [%rd7+136];
	xor.b32  	%r948, %r948, %r730;
$L__BB6_57:
	and.b32  	%r732, %r680, 128;
	setp.eq.s32 	%p34, %r732, 0;
	@%p34 bra 	$L__BB6_59;
	ld.global.u32 	%r733, [%rd7+140];
	xor.b32  	%r952, %r952, %r733;
	ld.global.u32 	%r734, [%rd7+144];
	xor.b32  	%r951, %r951, %r734;
	ld.global.u32 	%r735, [%rd7+148];
	xor.b32  	%r1042, %r1042, %r735;
	ld.global.u32 	%r736, [%rd7+152];
	xor.b32  	%r1041, %r1041, %r736;
	ld.global.u32 	%r737, [%rd7+156];
	xor.b32  	%r948, %r948, %r737;
$L__BB6_59:
	and.b32  	%r739, %r680, 256;
	setp.eq.s32 	%p35, %r739, 0;
	@%p35 bra 	$L__BB6_61;
	ld.global.u32 	%r740, [%rd7+160];
	xor.b32  	%r952, %r952, %r740;
	ld.global.u32 	%r741, [%rd7+164];
	xor.b32  	%r951, %r951, %r741;
	ld.global.u32 	%r742, [%rd7+168];
	xor.b32  	%r1042, %r1042, %r742;
	ld.global.u32 	%r743, [%rd7+172];
	xor.b32  	%r1041, %r1041, %r743;
	ld.global.u32 	%r744, [%rd7+176];
	xor.b32  	%r948, %r948, %r744;
$L__BB6_61:
	and.b32  	%r746, %r680, 512;
	setp.eq.s32 	%p36, %r746, 0;
	@%p36 bra 	$L__BB6_63;
	ld.global.u32 	%r747, [%rd7+180];
	xor.b32  	%r952, %r952, %r747;
	ld.global.u32 	%r748, [%rd7+184];
	xor.b32  	%r951, %r951, %r748;
	ld.global.u32 	%r749, [%rd7+188];
	xor.b32  	%r1042, %r1042, %r749;
	ld.global.u32 	%r750, [%rd7+192];
	xor.b32  	%r1041, %r1041, %r750;
	ld.global.u32 	%r751, [%rd7+196];
	xor.b32  	%r948, %r948, %r751;
$L__BB6_63:
	and.b32  	%r753, %r680, 1024;
	setp.eq.s32 	%p37, %r753, 0;
	@%p37 bra 	$L__BB6_65;
	ld.global.u32 	%r754, [%rd7+200];
	xor.b32  	%r952, %r952, %r754;
	ld.global.u32 	%r755, [%rd7+204];
	xor.b32  	%r951, %r951, %r755;
	ld.global.u32 	%r756, [%rd7+208];
	xor.b32  	%r1042, %r1042, %r756;
	ld.global.u32 	%r757, [%rd7+212];
	xor.b32  	%r1041, %r1041, %r757;
	ld.global.u32 	%r758, [%rd7+216];
	xor.b32  	%r948, %r948, %r758;
$L__BB6_65:
	and.b32  	%r760, %r680, 2048;
	setp.eq.s32 	%p38, %r760, 0;
	@%p38 bra 	$L__BB6_67;
	ld.global.u32 	%r761, [%rd7+220];
	xor.b32  	%r952, %r952, %r761;
	ld.global.u32 	%r762, [%rd7+224];
	xor.b32  	%r951, %r951, %r762;
	ld.global.u32 	%r763, [%rd7+228];
	xor.b32  	%r1042, %r1042, %r763;
	ld.global.u32 	%r764, [%rd7+232];
	xor.b32  	%r1041, %r1041, %r764;
	ld.global.u32 	%r765, [%rd7+236];
	xor.b32  	%r948, %r948, %r765;
$L__BB6_67:
	and.b32  	%r767, %r680, 4096;
	setp.eq.s32 	%p39, %r767, 0;
	@%p39 bra 	$L__BB6_69;
	ld.global.u32 	%r768, [%rd7+240];
	xor.b32  	%r952, %r952, %r768;
	ld.global.u32 	%r769, [%rd7+244];
	xor.b32  	%r951, %r951, %r769;
	ld.global.u32 	%r770, [%rd7+248];
	xor.b32  	%r1042, %r1042, %r770;
	ld.global.u32 	%r771, [%rd7+252];
	xor.b32  	%r1041, %r1041, %r771;
	ld.global.u32 	%r772, [%rd7+256];
	xor.b32  	%r948, %r948, %r772;
$L__BB6_69:
	and.b32  	%r774, %r680, 8192;
	setp.eq.s32 	%p40, %r774, 0;
	@%p40 bra 	$L__BB6_71;
	ld.global.u32 	%r775, [%rd7+260];
	xor.b32  	%r952, %r952, %r775;
	ld.global.u32 	%r776, [%rd7+264];
	xor.b32  	%r951, %r951, %r776;
	ld.global.u32 	%r777, [%rd7+268];
	xor.b32  	%r1042, %r1042, %r777;
	ld.global.u32 	%r778, [%rd7+272];
	xor.b32  	%r1041, %r1041, %r778;
	ld.global.u32 	%r779, [%rd7+276];
	xor.b32  	%r948, %r948, %r779;
$L__BB6_71:
	and.b32  	%r781, %r680, 16384;
	setp.eq.s32 	%p41, %r781, 0;
	@%p41 bra 	$L__BB6_73;
	ld.global.u32 	%r782, [%rd7+280];
	xor.b32  	%r952, %r952, %r782;
	ld.global.u32 	%r783, [%rd7+284];
	xor.b32  	%r951, %r951, %r783;
	ld.global.u32 	%r784, [%rd7+288];
	xor.b32  	%r1042, %r1042, %r784;
	ld.global.u32 	%r785, [%rd7+292];
	xor.b32  	%r1041, %r1041, %r785;
	ld.global.u32 	%r786, [%rd7+296];
	xor.b32  	%r948, %r948, %r786;
$L__BB6_73:
	and.b32  	%r788, %r680, 32768;
	setp.eq.s32 	%p42, %r788, 0;
	@%p42 bra 	$L__BB6_75;
	ld.global.u32 	%r789, [%rd7+300];
	xor.b32  	%r952, %r952, %r789;
	ld.global.u32 	%r790, [%rd7+304];
	xor.b32  	%r951, %r951, %r790;
	ld.global.u32 	%r791, [%rd7+308];
	xor.b32  	%r1042, %r1042, %r791;
	ld.global.u32 	%r792, [%rd7+312];
	xor.b32  	%r1041, %r1041, %r792;
	ld.global.u32 	%r793, [%rd7+316];
	xor.b32  	%r948, %r948, %r793;
$L__BB6_75:
	add.s32 	%r1039, %r1039, 16;
	setp.ne.s32 	%p43, %r1039, 32;
	@%p43 bra 	$L__BB6_43;
	mad.lo.s32 	%r794, %r1033, -31, %r190;
	add.s32 	%r1033, %r794, 1;
	setp.ne.s32 	%p44, %r1033, 5;
	@%p44 bra 	$L__BB6_42;
	st.local.u32 	[%rd1+4], %r952;
	st.local.v2.u32 	[%rd1+8], {%r951, %r1042};
	st.local.v2.u32 	[%rd1+16], {%r1041, %r948};
	setp.ne.s64 	%p45, %rd4, 3;
	@%p45 bra 	$L__BB6_115;
	mov.b32 	%r948, 0;
	mov.u32 	%r1133, %r948;
	mov.u32 	%r1134, %r948;
	mov.u32 	%r951, %r948;
	mov.u32 	%r952, %r948;
	mov.u32 	%r1125, %r948;
$L__BB6_79:
	mul.wide.u32 	%rd20, %r1125, 4;
	add.s64 	%rd21, %rd1, %rd20;
	ld.local.u32 	%r365, [%rd21+4];
	shl.b32 	%r366, %r1125, 5;
	mov.b32 	%r1131, 0;
$L__BB6_80:
	.pragma "nounroll";
	shr.u32 	%r797, %r365, %r1131;
	and.b32  	%r798, %r797, 1;
	setp.eq.b32 	%p46, %r798, 1;
	not.pred 	%p47, %p46;
	add.s32 	%r799, %r366, %r1131;
	mul.lo.s32 	%r800, %r799, 5;
	mul.wide.u32 	%rd22, %r800, 4;
	add.s64 	%rd8, %rd5, %rd22;
	@%p47 bra 	$L__BB6_82;
	ld.global.u32 	%r801, [%rd8];
	xor.b32  	%r952, %r952, %r801;
	ld.global.u32 	%r802, [%rd8+4];
	xor.b32  	%r951, %r951, %r802;
	ld.global.u32 	%r803, [%rd8+8];
	xor.b32  	%r1134, %r1134, %r803;
	ld.global.u32 	%r804, [%rd8+12];
	xor.b32  	%r1133, %r1133, %r804;
	ld.global.u32 	%r805, [%rd8+16];
	xor.b32  	%r948, %r948, %r805;
$L__BB6_82:
	and.b32  	%r807, %r797, 2;
	setp.eq.s32 	%p48, %r807, 0;
	@%p48 bra 	$L__BB6_84;
	ld.global.u32 	%r808, [%rd8+20];
	xor.b32  	%r952, %r952, %r808;
	ld.global.u32 	%r809, [%rd8+24];
	xor.b32  	%r951, %r951, %r809;
	ld.global.u32 	%r810, [%rd8+28];
	xor.b32  	%r1134, %r1134, %r810;
	ld.global.u32 	%r811, [%rd8+32];
	xor.b32  	%r1133, %r1133, %r811;
	ld.global.u32 	%r812, [%rd8+36];
	xor.b32  	%r948, %r948, %r812;
$L__BB6_84:
	and.b32  	%r814, %r797, 4;
	setp.eq.s32 	%p49, %r814, 0;
	@%p49 bra 	$L__BB6_86;
	ld.global.u32 	%r815, [%rd8+40];
	xor.b32  	%r952, %r952, %r815;
	ld.global.u32 	%r816, [%rd8+44];
	xor.b32  	%r951, %r951, %r816;
	ld.global.u32 	%r817, [%rd8+48];
	xor.b32  	%r1134, %r1134, %r817;
	ld.global.u32 	%r818, [%rd8+52];
	xor.b32  	%r1133, %r1133, %r818;
	ld.global.u32 	%r819, [%rd8+56];
	xor.b32  	%r948, %r948, %r819;
$L__BB6_86:
	and.b32  	%r821, %r797, 8;
	setp.eq.s32 	%p50, %r821, 0;
	@%p50 bra 	$L__BB6_88;
	ld.global.u32 	%r822, [%rd8+60];
	xor.b32  	%r952, %r952, %r822;
	ld.global.u32 	%r823, [%rd8+64];
	xor.b32  	%r951, %r951, %r823;
	ld.global.u32 	%r824, [%rd8+68];
	xor.b32  	%r1134, %r1134, %r824;
	ld.global.u32 	%r825, [%rd8+72];
	xor.b32  	%r1133, %r1133, %r825;
	ld.global.u32 	%r826, [%rd8+76];
	xor.b32  	%r948, %r948, %r826;
$L__BB6_88:
	and.b32  	%r828, %r797, 16;
	setp.eq.s32 	%p51, %r828, 0;
	@%p51 bra 	$L__BB6_90;
	ld.global.u32 	%r829, [%rd8+80];
	xor.b32  	%r952, %r952, %r829;
	ld.global.u32 	%r830, [%rd8+84];
	xor.b32  	%r951, %r951, %r830;
	ld.global.u32 	%r831, [%rd8+88];
	xor.b32  	%r1134, %r1134, %r831;
	ld.global.u32 	%r832, [%rd8+92];
	xor.b32  	%r1133, %r1133, %r832;
	ld.global.u32 	%r833, [%rd8+96];
	xor.b32  	%r948, %r948, %r833;
$L__BB6_90:
	and.b32  	%r835, %r797, 32;
	setp.eq.s32 	%p52, %r835, 0;
	@%p52 bra 	$L__BB6_92;
	ld.global.u32 	%r836, [%rd8+100];
	xor.b32  	%r952, %r952, %r836;
	ld.global.u32 	%r837, [%rd8+104];
	xor.b32  	%r951, %r951, %r837;
	ld.global.u32 	%r838, [%rd8+108];
	xor.b32  	%r1134, %r1134, %r838;
	ld.global.u32 	%r839, [%rd8+112];
	xor.b32  	%r1133, %r1133, %r839;
	ld.global.u32 	%r840, [%rd8+116];
	xor.b32  	%r948, %r948, %r840;
$L__BB6_92:
	and.b32  	%r842, %r797, 64;
	setp.eq.s32 	%p53, %r842, 0;
	@%p53 bra 	$L__BB6_94;
	ld.global.u32 	%r843, [%rd8+120];
	xor.b32  	%r952, %r952, %r843;
	ld.global.u32 	%r844, [%rd8+124];
	xor.b32  	%r951, %r951, %r844;
	ld.global.u32 	%r845, [%rd8+128];
	xor.b32  	%r1134, %r1134, %r845;
	ld.global.u32 	%r846, [%rd8+132];
	xor.b32  	%r1133, %r1133, %r846;
	ld.global.u32 	%r847, [%rd8+136];
	xor.b32  	%r948, %r948, %r847;
$L__BB6_94:
	and.b32  	%r849, %r797, 128;
	setp.eq.s32 	%p54, %r849, 0;
	@%p54 bra 	$L__BB6_96;
	ld.global.u32 	%r850, [%rd8+140];
	xor.b32  	%r952, %r952, %r850;
	ld.global.u32 	%r851, [%rd8+144];
	xor.b32  	%r951, %r951, %r851;
	ld.global.u32 	%r852, [%rd8+148];
	xor.b32  	%r1134, %r1134, %r852;
	ld.global.u32 	%r853, [%rd8+152];
	xor.b32  	%r1133, %r1133, %r853;
	ld.global.u32 	%r854, [%rd8+156];
	xor.b32  	%r948, %r948, %r854;
$L__BB6_96:
	and.b32  	%r856, %r797, 256;
	setp.eq.s32 	%p55, %r856, 0;
	@%p55 bra 	$L__BB6_98;
	ld.global.u32 	%r857, [%rd8+160];
	xor.b32  	%r952, %r952, %r857;
	ld.global.u32 	%r858, [%rd8+164];
	xor.b32  	%r951, %r951, %r858;
	ld.global.u32 	%r859, [%rd8+168];
	xor.b32  	%r1134, %r1134, %r859;
	ld.global.u32 	%r860, [%rd8+172];
	xor.b32  	%r1133, %r1133, %r860;
	ld.global.u32 	%r861, [%rd8+176];
	xor.b32  	%r948, %r948, %r861;
$L__BB6_98:
	and.b32  	%r863, %r797, 512;
	setp.eq.s32 	%p56, %r863, 0;
	@%p56 bra 	$L__BB6_100;
	ld.global.u32 	%r864, [%rd8+180];
	xor.b32  	%r952, %r952, %r864;
	ld.global.u32 	%r865, [%rd8+184];
	xor.b32  	%r951, %r951, %r865;
	ld.global.u32 	%r866, [%rd8+188];
	xor.b32  	%r1134, %r1134, %r866;
	ld.global.u32 	%r867, [%rd8+192];
	xor.b32  	%r1133, %r1133, %r867;
	ld.global.u32 	%r868, [%rd8+196];
	xor.b32  	%r948, %r948, %r868;
$L__BB6_100:
	and.b32  	%r870, %r797, 1024;
	setp.eq.s32 	%p57, %r870, 0;
	@%p57 bra 	$L__BB6_102;
	ld.global.u32 	%r871, [%rd8+200];
	xor.b32  	%r952, %r952, %r871;
	ld.global.u32 	%r872, [%rd8+204];
	xor.b32  	%r951, %r951, %r872;
	ld.global.u32 	%r873, [%rd8+208];
	xor.b32  	%r1134, %r1134, %r873;
	ld.global.u32 	%r874, [%rd8+212];
	xor.b32  	%r1133, %r1133, %r874;
	ld.global.u32 	%r875, [%rd8+216];
	xor.b32  	%r948, %r948, %r875;
$L__BB6_102:
	and.b32  	%r877, %r797, 2048;
	setp.eq.s32 	%p58, %r877, 0;
	@%p58 bra 	$L__BB6_104;
	ld.global.u32 	%r878, [%rd8+220];
	xor.b32  	%r952, %r952, %r878;
	ld.global.u32 	%r879, [%rd8+224];
	xor.b32  	%r951, %r951, %r879;
	ld.global.u32 	%r880, [%rd8+228];
	xor.b32  	%r1134, %r1134, %r880;
	ld.global.u32 	%r881, [%rd8+232];
	xor.b32  	%r1133, %r1133, %r881;
	ld.global.u32 	%r882, [%rd8+236];
	xor.b32  	%r948, %r948, %r882;
$L__BB6_104:
	and.b32  	%r884, %r797, 4096;
	setp.eq.s32 	%p59, %r884, 0;
	@%p59 bra 	$L__BB6_106;
	ld.global.u32 	%r885, [%rd8+240];
	xor.b32  	%r952, %r952, %r885;
	ld.global.u32 	%r886, [%rd8+244];
	xor.b32  	%r951, %r951, %r886;
	ld.global.u32 	%r887, [%rd8+248];
	xor.b32  	%r1134, %r1134, %r887;
	ld.global.u32 	%r888, [%rd8+252];
	xor.b32  	%r1133, %r1133, %r888;
	ld.global.u32 	%r889, [%rd8+256];
	xor.b32  	%r948, %r948, %r889;
$L__BB6_106:
	and.b32  	%r891, %r797, 8192;
	setp.eq.s32 	%p60, %r891, 0;
	@%p60 bra 	$L__BB6_108;
	ld.global.u32 	%r892, [%rd8+260];
	xor.b32  	%r952, %r952, %r892;
	ld.global.u32 	%r893, [%rd8+264];
	xor.b32  	%r951, %r951, %r893;
	ld.global.u32 	%r894, [%rd8+268];
	xor.b32  	%r1134, %r1134, %r894;
	ld.global.u32 	%r895, [%rd8+272];
	xor.b32  	%r1133, %r1133, %r895;
	ld.global.u32 	%r896, [%rd8+276];
	xor.b32  	%r948, %r948, %r896;
$L__BB6_108:
	and.b32  	%r898, %r797, 16384;
	setp.eq.s32 	%p61, %r898, 0;
	@%p61 bra 	$L__BB6_110;
	ld.global.u32 	%r899, [%rd8+280];
	xor.b32  	%r952, %r952, %r899;
	ld.global.u32 	%r900, [%rd8+284];
	xor.b32  	%r951, %r951, %r900;
	ld.global.u32 	%r901, [%rd8+288];
	xor.b32  	%r1134, %r1134, %r901;
	ld.global.u32 	%r902, [%rd8+292];
	xor.b32  	%r1133, %r1133, %r902;
	ld.global.u32 	%r903, [%rd8+296];
	xor.b32  	%r948, %r948, %r903;
$L__BB6_110:
	and.b32  	%r905, %r797, 32768;
	setp.eq.s32 	%p62, %r905, 0;
	@%p62 bra 	$L__BB6_112;
	ld.global.u32 	%r906, [%rd8+300];
	xor.b32  	%r952, %r952, %r906;
	ld.global.u32 	%r907, [%rd8+304];
	xor.b32  	%r951, %r951, %r907;
	ld.global.u32 	%r908, [%rd8+308];
	xor.b32  	%r1134, %r1134, %r908;
	ld.global.u32 	%r909, [%rd8+312];
	xor.b32  	%r1133, %r1133, %r909;
	ld.global.u32 	%r910, [%rd8+316];
	xor.b32  	%r948, %r948, %r910;
$L__BB6_112:
	add.s32 	%r1131, %r1131, 16;
	setp.ne.s32 	%p63, %r1131, 32;
	@%p63 bra 	$L__BB6_80;
	mad.lo.s32 	%r911, %r1125, -31, %r366;
	add.s32 	%r1125, %r911, 1;
	setp.ne.s32 	%p64, %r1125, 5;
	@%p64 bra 	$L__BB6_79;
	st.local.u32 	[%rd1+4], %r952;
	st.local.v2.u32 	[%rd1+8], {%r951, %r1134};
	st.local.v2.u32 	[%rd1+16], {%r1133, %r948};
$L__BB6_115:
	shr.u64 	%rd26, %rd3, 2;
	add.s32 	%r935, %r935, 1;
	setp.gt.u64 	%p65, %rd3, 3;
	@%p65 bra 	$L__BB6_3;
$L__BB6_116:
	shr.u32 	%r912, %r952, 2;
	xor.b32  	%r913, %r912, %r952;
	shl.b32 	%r914, %r948, 4;
	shl.b32 	%r915, %r913, 1;
	xor.b32  	%r916, %r915, %r914;
	xor.b32  	%r917, %r916, %r913;
	xor.b32  	%r918, %r917, %r948;
	add.s32 	%r919, %r918, -771147972;
	shr.u32 	%r920, %r951, 2;
	xor.b32  	%r921, %r920, %r951;
	shl.b32 	%r922, %r918, 4;
	shl.b32 	%r923, %r921, 1;
	xor.b32  	%r924, %r923, %r922;
	xor.b32  	%r925, %r924, %r921;
	xor.b32  	%r926, %r925, %r918;
	add.s32 	%r927, %r926, -770785535;
	cvt.rn.f32.u32 	%f1, %r919;
	fma.rn.f32 	%f2, %f1, 0f2F800000, 0f2F000000;
	cvt.rn.f32.u32 	%f3, %r927;
	fma.rn.f32 	%f4, %f3, 0f30C90FDB, 0f30490FDB;
	setp.lt.f32 	%p66, %f2, 0f00800000;
	mul.f32 	%f5, %f2, 0f4B000000;
	selp.f32 	%f6, %f5, %f2, %p66;
	selp.f32 	%f7, 0fC1B80000, 0f00000000, %p66;
	mov.b32 	%r928, %f6;
	add.s32 	%r929, %r928, -1059760811;
	and.b32  	%r930, %r929, -8388608;
	sub.s32 	%r931, %r928, %r930;
	mov.b32 	%f8, %r931;
	cvt.rn.f32.s32 	%f9, %r930;
	fma.rn.f32 	%f10, %f9, 0f34000000, %f7;
	add.f32 	%f11, %f8, 0fBF800000;
	fma.rn.f32 	%f12, %f11, 0fBE055027, 0f3E1039F6;
	fma.rn.f32 	%f13, %f12, %f11, 0fBDF8CDCC;
	fma.rn.f32 	%f14, %f13, %f11, 0f3E0F2955;
	fma.rn.f32 	%f15, %f14, %f11, 0fBE2AD8B9;
	fma.rn.f32 	%f16, %f15, %f11, 0f3E4CED0B;
	fma.rn.f32 	%f17, %f16, %f11, 0fBE7FFF22;
	fma.rn.f32 	%f18, %f17, %f11, 0f3EAAAA78;
	fma.rn.f32 	%f19, %f18, %f11, 0fBF000000;
	mul.f32 	%f20, %f11, %f19;
	fma.rn.f32 	%f21, %f20, %f11, %f11;
	fma.rn.f32 	%f22, %f10, 0f3F317218, %f21;
	setp.gt.u32 	%p67, %r928, 2139095039;
	fma.rn.f32 	%f23, %f6, 0f7F800000, 0f7F800000;
	selp.f32 	%f24, %f23, %f22, %p67;
	setp.eq.f32 	%p68, %f6, 0f00000000;
	mul.f32 	%f25, %f24, 0fC0000000;
	selp.f32 	%f26, 0f7F800000, %f25, %p68;
	sqrt.rn.f32 	%f27, %f26;
	sin.approx.f32 	%f28, %f4;
	mul.f32 	%f29, %f27, %f28;
	cvt.rn.f32.u32 	%f30, %r543;
	mov.f32 	%f31, 0f40000000;
	div.rn.f32 	%f32, %f31, %f30;
	sqrt.rn.f32 	%f33, %f32;
	mul.f32 	%f34, %f29, %f33;
	cvta.to.global.u64 	%rd23, %rd10;
	shl.b64 	%rd24, %rd2, 2;
	add.s64 	%rd25, %rd23, %rd24;
	st.global.f32 	[%rd25], %f34;
$L__BB6_117:
	ret;

}


// ===== COMPILED SASS (sm_100) =====

	.target	sm_100

	.elftype	@"ET_EXEC"


//--------------------- .note.nv.tkinfo           --------------------------
	.section	.note.nv.tkinfo,"",@"SHT_NOTE"
	.sectionflags	@"SHF_NOTE_NV_TKINFO"
	.tkinfo
        /*0018*/ 	.word	0x00000002
        /*0030*/ 	.string	""
        /*0030*/ 	.string	"ptxas"
        /*0030*/ 	.string	"Cuda compilation tools, release 13.0, V13.0.88"
        /*0030*/ 	.string	"Build cuda_13.0.r13.0/compiler.36424714_0"
        /*0030*/ 	.string	"-arch sm_100 -m 64 "



//--------------------- .note.nv.cuinfo           --------------------------
	.section	.note.nv.cuinfo,"",@"SHT_NOTE"
	.sectionflags	@"SHF_NOTE_NV_CUINFO"
        /*0018*/ 	.short	0x0002
        /*001a*/ 	.short	0x0064
        /*001c*/ 	.short	0x0082
	.zero		2


//--------------------- .nv.info                  --------------------------
	.section	.nv.info,"",@"SHT_CUDA_INFO"
	.align	4


	//----- nvinfo : EIATTR_REGCOUNT
	.align		4
        /*0000*/ 	.byte	0x04, 0x2f
        /*0002*/ 	.short	(.L_10 - .L_9)
	.align		4
.L_9:
        /*0004*/ 	.word	index@(_Z7forwardPfS_S_S_iii)
        /*0008*/ 	.word	0x00000020


	//----- nvinfo : EIATTR_FRAME_SIZE
	.align		4
.L_10:
        /*000c*/ 	.byte	0x04, 0x11
        /*000e*/ 	.short	(.L_12 - .L_11)
	.align		4
.L_11:
        /*0010*/ 	.word	index@(_Z7forwardPfS_S_S_iii)
        /*0014*/ 	.word	0x00000000


	//----- nvinfo : EIATTR_REGCOUNT
	.align		4
.L_12:
        /*0018*/ 	.byte	0x04, 0x2f
        /*001a*/ 	.short	(.L_14 - .L_13)
	.align		4
.L_13:
        /*001c*/ 	.word	index@(_Z4reluiiPfS_)
        /*0020*/ 	.word	0x0000000a


	//----- nvinfo : EIATTR_FRAME_SIZE
	.align		4
.L_14:
        /*0024*/ 	.byte	0x04, 0x11
        /*0026*/ 	.short	(.L_16 - .L_15)
	.align		4
.L_15:
        /*0028*/ 	.word	index@(_Z4reluiiPfS_)
        /*002c*/ 	.word	0x00000000


	//----- nvinfo : EIATTR_REGCOUNT
	.align		4
.L_16:
        /*0030*/ 	.byte	0x04, 0x2f
        /*0032*/ 	.short	(.L_18 - .L_17)
	.align		4
.L_17:
        /*0034*/ 	.word	index@(_Z14relu_backwardsiiPfS_S_)
        /*0038*/ 	.word	0x0000000c


	//----- nvinfo : EIATTR_FRAME_SIZE
	.align		4
.L_18:
        /*003c*/ 	.byte	0x04, 0x11
        /*003e*/ 	.short	(.L_20 - .L_19)
	.align		4
.L_19:
        /*0040*/ 	.word	index@(_Z14relu_backwardsiiPfS_S_)
        /*0044*/ 	.word	0x00000000


	//----- nvinfo : EIATTR_REGCOUNT
	.align		4
.L_20:
        /*0048*/ 	.byte	0x04, 0x2f
        /*004a*/ 	.short	(.L_22 - .L_21)
	.align		4
.L_21:
        /*004c*/ 	.word	index@(_Z7softmaxiiPfS_)
        /*0050*/ 	.word	0x00000020


	//----- nvinfo : EIATTR_FRAME_SIZE
	.align		4
.L_22:
        /*0054*/ 	.byte	0x04, 0x11
        /*0056*/ 	.short	(.L_24 - .L_23)
	.align		4
.L_23:
        /*0058*/ 	.word	index@($__internal_2_$__cuda_sm3x_div_rn_noftz_f32_slowpath)
        /*005c*/ 	.word	0x00000000


	//----- nvinfo : EIATTR_FRAME_SIZE
	.align		4
.L_24:
        /*0060*/ 	.byte	0x04, 0x11
        /*0062*/ 	.short	(.L_26 - .L_25)
	.align		4
.L_25:
        /*0064*/ 	.word	index@(_Z7softmaxiiPfS_)
        /*0068*/ 	.word	0x00000000


	//----- nvinfo : EIATTR_REGCOUNT
	.align		4
.L_26:
        /*006c*/ 	.byte	0x04, 0x2f
        /*006e*/ 	.short	(.L_28 - .L_27)
	.align		4
.L_27:
        /*0070*/ 	.word	index@(_Z13cross_entropyPfS_S_ii)
        /*0074*/ 	.word	0x0000001c


	//----- nvinfo : EIATTR_FRAME_SIZE
	.align		4
.L_28:
        /*0078*/ 	.byte	0x04, 0x11
        /*007a*/ 	.short	(.L_30 - .L_29)
	.align		4
.L_29:
        /*007c*/ 	.word	index@(_Z13cross_entropyPfS_S_ii)
        /*0080*/ 	.word	0x00000000


	//----- nvinfo : EIATTR_REGCOUNT
	.align		4
.L_30:
        /*0084*/ 	.byte	0x04, 0x2f
        /*0086*/ 	.short	(.L_32 - .L_31)
	.align		4
.L_31:
        /*0088*/ 	.word	index@(_Z23cross_entropy_backwardsPfS_S_ii)
        /*008c*/ 	.word	0x0000000c


	//----- nvinfo : EIATTR_FRAME_SIZE
	.align		4
.L_32:
        /*0090*/ 	.byte	0x04, 0x11
        /*0092*/ 	.short	(.L_34 - .L_33)
	.align		4
.L_33:
        /*0094*/ 	.word	index@(_Z23cross_entropy_backwardsPfS_S_ii)
        /*0098*/ 	.word	0x00000000


	//----- nvinfo : EIATTR_REGCOUNT
	.align		4
.L_34:
        /*009c*/ 	.byte	0x04, 0x2f
        /*009e*/ 	.short	(.L_36 - .L_35)
	.align		4
.L_35:
        /*00a0*/ 	.word	index@(_Z9init_randiiPf)
        /*00a4*/ 	.word	0x00000020


	//----- nvinfo : EIATTR_FRAME_SIZE
	.align		4
.L_36:
        /*00a8*/ 	.byte	0x04, 0x11
        /*00aa*/ 	.short	(.L_38 - .L_37)
	.align		4
.L_37:
        /*00ac*/ 	.word	index@($__internal_1_$__cuda_sm3x_div_rn_noftz_f32_slowpath)
        /*00b0*/ 	.word	0x00000030


	//----- nvinfo : EIATTR_FRAME_SIZE
	.align		4
.L_38:
        /*00b4*/ 	.byte	0x04, 0x11
        /*00b6*/ 	.short	(.L_40 - .L_39)
	.align		4
.L_39:
        /*00b8*/ 	.word	index@($__internal_0_$__cuda_sm20_sqrt_rn_f32_slowpath)
        /*00bc*/ 	.word	0x00000030


	//----- nvinfo : EIATTR_FRAME_SIZE
	.align		4
.L_40:
        /*00c0*/ 	.byte	0x04, 0x11
        /*00c2*/ 	.short	(.L_42 - .L_41)
	.align		4
.L_41:
        /*00c4*/ 	.word	index@(_Z9init_randiiPf)
        /*00c8*/ 	.word	0x00000030


	//----- nvinfo : EIATTR_MIN_STACK_SIZE
	.align		4
.L_42:
        /*00cc*/ 	.byte	0x04, 0x12
        /*00ce*/ 	.short	(.L_44 - .L_43)
	.align		4
.L_43:
        /*00d0*/ 	.word	index@(_Z9init_randiiPf)
        /*00d4*/ 	.word	0x00000030


	//----- nvinfo : EIATTR_MIN_STACK_SIZE
	.align		4
.L_44:
        /*00d8*/ 	.byte	0x04, 0x12
        /*00da*/ 	.short	(.L_46 - .L_45)
	.align		4
.L_45:
        /*00dc*/ 	.word	index@(_Z23cross_entropy_backwardsPfS_S_ii)
        /*00e0*/ 	.word	0x00000000


	//----- nvinfo : EIATTR_MIN_STACK_SIZE
	.align		4
.L_46:
        /*00e4*/ 	.byte	0x04, 0x12
        /*00e6*/ 	.short	(.L_48 - .L_47)
	.align		4
.L_47:
        /*00e8*/ 	.word	index@(_Z13cross_entropyPfS_S_ii)
        /*00ec*/ 	.word	0x00000000


	//----- nvinfo : EIATTR_MIN_STACK_SIZE
	.align		4
.L_48:
        /*00f0*/ 	.byte	0x04, 0x12
        /*00f2*/ 	.short	(.L_50 - .L_49)
	.align		4
.L_49:
        /*00f4*/ 	.word	index@(_Z7softmaxiiPfS_)
        /*00f8*/ 	.word	0x00000000


	//----- nvinfo : EIATTR_MIN_STACK_SIZE
	.align		4
.L_50:
        /*00fc*/ 	.byte	0x04, 0x12
        /*00fe*/ 	.short	(.L_52 - .L_51)
	.align		4
.L_51:
        /*0100*/ 	.word	index@(_Z14relu_backwardsiiPfS_S_)
        /*0104*/ 	.word	0x00000000


	//----- nvinfo : EIATTR_MIN_STACK_SIZE
	.align		4
.L_52:
        /*0108*/ 	.byte	0x04, 0x12
        /*010a*/ 	.short	(.L_54 - .L_53)
	.align		4
.L_53:
        /*010c*/ 	.word	index@(_Z4reluiiPfS_)
        /*0110*/ 	.word	0x00000000


	//----- nvinfo : EIATTR_MIN_STACK_SIZE
	.align		4
.L_54:
        /*0114*/ 	.byte	0x04, 0x12
        /*0116*/ 	.short	(.L_56 - .L_55)
	.align		4
.L_55:
        /*0118*/ 	.word	index@(_Z7forwardPfS_S_S_iii)
        /*011c*/ 	.word	0x00000000
.L_56:


//--------------------- .nv.compat                --------------------------
	.section	.nv.compat,"",@"SHT_CUDA_COMPAT_INFO"
	.align	4
        /*0000*/ 	.byte	0x02, 0x09, 0x00, 0x00, 0x02, 0x02, 0x01, 0x00, 0x02, 0x05, 0x05, 0x00, 0x03, 0x07, 0x01, 0x01
        /*0010*/ 	.byte	0x02, 0x03, 0x00, 0x00, 0x02, 0x06, 0x01, 0x00, 0x04, 0x0b, 0x08, 0x00, 0x01, 0x00, 0x00, 0x00
        /*0020*/ 	.byte	0x00, 0x00, 0x00, 0x00


//--------------------- .nv.info._Z9init_randiiPf --------------------------
	.section	.nv.info._Z9init_randiiPf,"",@"SHT_CUDA_INFO"
	.sectionflags	@""
	.align	4


	//----- nvinfo : EIATTR_CUDA_API_VERSION
	.align		4
        /*0000*/ 	.byte	0x04, 0x37
        /*0002*/ 	.short	(.L_58 - .L_57)
.L_57:
        /*0004*/ 	.word	0x00000082


	//----- nvinfo : EIATTR_KPARAM_INFO
	.align		4
.L_58:
        /*0008*/ 	.byte	0x04, 0x17
        /*000a*/ 	.short	(.L_60 - .L_59)
.L_59:
        /*000c*/ 	.word	0x00000000
        /*0010*/ 	.short	0x0002
        /*0012*/ 	.short	0x0008
        /*0014*/ 	.byte	0x00, 0xf5, 0x21, 0x00


	//----- nvinfo : EIATTR_KPARAM_INFO
	.align		4
.L_60:
        /*0018*/ 	.byte	0x04, 0x17
        /*001a*/ 	.short	(.L_62 - .L_61)
.L_61:
        /*001c*/ 	.word	0x00000000
        /*0020*/ 	.short	0x0001
        /*0022*/ 	.short	0x0004
        /*0024*/ 	.byte	0x00, 0xf0, 0x11, 0x00


	//----- nvinfo : EIATTR_KPARAM_INFO
	.align		4
.L_62:
        /*0028*/ 	.byte	0x04, 0x17
        /*002a*/ 	.short	(.L_64 - .L_63)
.L_63:
        /*002c*/ 	.word	0x00000000
        /*0030*/ 	.short	0x0000
        /*0032*/ 	.short	0x0000
        /*0034*/ 	.byte	0x00, 0xf0, 0x11, 0x00


	//----- nvinfo : EIATTR_SPARSE_MMA_MASK
	.align		4
.L_64:
        /*0038*/ 	.byte	0x03, 0x50
        /*003a*/ 	.short	0x0000


	//----- nvinfo : EIATTR_MAXREG_COUNT
	.align		4
        /*003c*/ 	.byte	0x03, 0x1b
        /*003e*/ 	.short	0x00ff


	//----- nvinfo : EIATTR_MERCURY_ISA_VERSION
	.align		4
        /*0040*/ 	.byte	0x03, 0x5f
        /*0042*/ 	.short	0x0101


	//----- nvinfo : EIATTR_VRC_CTA_INIT_COUNT
	.align		4
        /*0044*/ 	.byte	0x02, 0x4a
	.zero		1
	.zero		1


	//----- nvinfo : EIATTR_EXIT_INSTR_OFFSETS
	.align		4
        /*0048*/ 	.byte	0x04, 0x1c
        /*004a*/ 	.short	(.L_66 - .L_65)


	//   ....[0]....
.L_65:
        /*004c*/ 	.word	0x000000d0


	//   ....[1]....
        /*0050*/ 	.word	0x00002d90


	//----- nvinfo : EIATTR_CRS_STACK_SIZE
	.align		4
.L_66:
        /*0054*/ 	.byte	0x04, 0x1e
        /*0056*/ 	.short	(.L_68 - .L_67)
.L_67:
        /*0058*/ 	.word	0x00000000


	//----- nvinfo : EIATTR_CBANK_PARAM_SIZE
	.align		4
.L_68:
        /*005c*/ 	.byte	0x03, 0x19
        /*005e*/ 	.short	0x0010


	//----- nvinfo : EIATTR_PARAM_CBANK
	.align		4
        /*0060*/ 	.byte	0x04, 0x0a
        /*0062*/ 	.short	(.L_70 - .L_69)
	.align		4
.L_69:
        /*0064*/ 	.word	index@(.nv.constant0._Z9init_randiiPf)
        /*0068*/ 	.short	0x0380
        /*006a*/ 	.short	0x0010


	//----- nvinfo : EIATTR_SW_WAR
	.align		4
.L_70:
        /*006c*/ 	.byte	0x04, 0x36
        /*006e*/ 	.short	(.L_72 - .L_71)
.L_71:
        /*0070*/ 	.word	0x00000008
.L_72:


//--------------------- .nv.info._Z23cross_entropy_backwardsPfS_S_ii --------------------------
	.section	.nv.info._Z23cross_entropy_backwardsPfS_S_ii,"",@"SHT_CUDA_INFO"
	.sectionflags	@""
	.align	4


	//----- nvinfo : EIATTR_CUDA_API_VERSION
	.align		4
        /*0000*/ 	.byte	0x04, 0x37
        /*0002*/ 	.short	(.L_74 - .L_73)
.L_73:
        /*0004*/ 	.word	0x00000082


	//----- nvinfo : EIATTR_KPARAM_INFO
	.align		4
.L_74:
        /*0008*/ 	.byte	0x04, 0x17
        /*000a*/ 	.short	(.L_76 - .L_75)
.L_75:
        /*000c*/ 	.word	0x00000000
        /*0010*/ 	.short	0x0004
        /*0012*/ 	.short	0x001c
        /*0014*/ 	.byte	0x00, 0xf0, 0x11, 0x00


	//----- nvinfo : EIATTR_KPARAM_INFO
	.align		4
.L_76:
        /*0018*/ 	.byte	0x04, 0x17
        /*001a*/ 	.short	(.L_78 - .L_77)
.L_77:
        /*001c*/ 	.word	0x00000000
        /*0020*/ 	.short	0x0003
        /*0022*/ 	.short	0x0018
        /*0024*/ 	.byte	0x00, 0xf0, 0x11, 0x00


	//----- nvinfo : EIATTR_KPARAM_INFO
	.align		4
.L_78:
        /*0028*/ 	.byte	0x04, 0x17
        /*002a*/ 	.short	(.L_80 - .L_79)
.L_79:
        /*002c*/ 	.word	0x00000000
        /*0030*/ 	.short	0x0002
        /*0032*/ 	.short	0x0010
        /*0034*/ 	.byte	0x00, 0xf5, 0x21, 0x00


	//----- nvinfo : EIATTR_KPARAM_INFO
	.align		4
.L_80:
        /*0038*/ 	.byte	0x04, 0x17
        /*003a*/ 	.short	(.L_82 - .L_81)
.L_81:
        /*003c*/ 	.word	0x00000000
        /*0040*/ 	.short	0x0001
        /*0042*/ 	.short	0x0008
        /*0044*/ 	.byte	0x00, 0xf5, 0x21, 0x00


	//----- nvinfo : EIATTR_KPARAM_INFO
	.align		4
.L_82:
        /*0048*/ 	.byte	0x04, 0x17
        /*004a*/ 	.short	(.L_84 - .L_83)
.L_83:
        /*004c*/ 	.word	0x00000000
        /*0050*/ 	.short	0x0000
        /*0052*/ 	.short	0x0000
        /*0054*/ 	.byte	0x00, 0xf5, 0x21, 0x00


	//----- nvinfo : EIATTR_SPARSE_MMA_MASK
	.align		4
.L_84:
        /*0058*/ 	.byte	0x03, 0x50
        /*005a*/ 	.short	0x0000


	//----- nvinfo : EIATTR_MAXREG_COUNT
	.align		4
        /*005c*/ 	.byte	0x03, 0x1b
        /*005e*/ 	.short	0x00ff


	//----- nvinfo : EIATTR_MERCURY_ISA_VERSION
	.align		4
        /*0060*/ 	.byte	0x03, 0x5f
        /*0062*/ 	.short	0x0101


	//----- nvinfo : EIATTR_VRC_CTA_INIT_COUNT
	.align		4
        /*0064*/ 	.byte	0x02, 0x4a
	.zero		1
	.zero		1


	//----- nvinfo : EIATTR_EXIT_INSTR_OFFSETS
	.align		4
        /*0068*/ 	.byte	0x04, 0x1c
        /*006a*/ 	.short	(.L_86 - .L_85)


	//   ....[0]....
.L_85:
        /*006c*/ 	.word	0x000000c0


	//   ....[1]....
        /*0070*/ 	.word	0x00000190


	//----- nvinfo : EIATTR_CBANK_PARAM_SIZE
	.align		4
.L_86:
        /*0074*/ 	.byte	0x03, 0x19
        /*0076*/ 	.short	0x0020


	//----- nvinfo : EIATTR_PARAM_CBANK
	.align		4
        /*0078*/ 	.byte	0x04, 0x0a
        /*007a*/ 	.short	(.L_88 - .L_87)
	.align		4
.L_87:
        /*007c*/ 	.word	index@(.nv.constant0._Z23cross_entropy_backwardsPfS_S_ii)
        /*0080*/ 	.short	0x0380
        /*0082*/ 	.short	0x0020


	//----- nvinfo : EIATTR_SW_WAR
	.align		4
.L_88:
        /*0084*/ 	.byte	0x04, 0x36
        /*0086*/ 	.short	(.L_90 - .L_89)
.L_89:
        /*0088*/ 	.word	0x00000008
.L_90:


//--------------------- .nv.info._Z13cross_entropyPfS_S_ii --------------------------
	.section	.nv.info._Z13cross_entropyPfS_S_ii,"",@"SHT_CUDA_INFO"
	.sectionflags	@""
	.align	4


	//----- nvinfo : EIATTR_CUDA_API_VERSION
	.align		4
        /*0000*/ 	.byte	0x04, 0x37
        /*0002*/ 	.short	(.L_92 - .L_91)
.L_91:
        /*0004*/ 	.word	0x00000082


	//----- nvinfo : EIATTR_KPARAM_INFO
	.align		4
.L_92:
        /*0008*/ 	.byte	0x04, 0x17
        /*000a*/ 	.short	(.L_94 - .L_93)
.L_93:
        /*000c*/ 	.word	0x00000000
        /*0010*/ 	.short	0x0004
        /*0012*/ 	.short	0x001c
        /*0014*/ 	.byte	0x00, 0xf0, 0x11, 0x00


	//----- nvinfo : EIATTR_KPARAM_INFO
	.align		4
.L_94:
        /*0018*/ 	.byte	0x04, 0x17
        /*001a*/ 	.short	(.L_96 - .L_95)
.L_95:
        /*001c*/ 	.word	0x00000000
        /*0020*/ 	.short	0x0003
        /*0022*/ 	.short	0x0018
        /*0024*/ 	.byte	0x00, 0xf0, 0x11, 0x00


	//----- nvinfo : EIATTR_KPARAM_INFO
	.align		4
.L_96:
        /*0028*/ 	.byte	0x04, 0x17
        /*002a*/ 	.short	(.L_98 - .L_97)
.L_97:
        /*002c*/ 	.word	0x00000000
        /*0030*/ 	.short	0x0002
        /*0032*/ 	.short	0x0010
        /*0034*/ 	.byte	0x00, 0xf5, 0x21, 0x00


	//----- nvinfo : EIATTR_KPARAM_INFO
	.align		4
.L_98:
        /*0038*/ 	.byte	0x04, 0x17
        /*003a*/ 	.short	(.L_100 - .L_99)
.L_99:
        /*003c*/ 	.word	0x00000000
        /*0040*/ 	.short	0x0001
        /*0042*/ 	.short	0x0008
        /*0044*/ 	.byte	0x00, 0xf5, 0x21, 0x00


	//----- nvinfo : EIATTR_KPARAM_INFO
	.align		4
.L_100:
        /*0048*/ 	.byte	0x04, 0x17
        /*004a*/ 	.short	(.L_102 - .L_101)
.L_101:
        /*004c*/ 	.word	0x00000000
        /*0050*/ 	.short	0x0000
        /*0052*/ 	.short	0x0000
        /*0054*/ 	.byte	0x00, 0xf5, 0x21, 0x00


	//----- nvinfo : EIATTR_SPARSE_MMA_MASK
	.align		4
.L_102:
        /*0058*/ 	.byte	0x03, 0x50
        /*005a*/ 	.short	0x0000


	//----- nvinfo : EIATTR_MAXREG_COUNT
	.align		4
        /*005c*/ 	.byte	0x03, 0x1b
        /*005e*/ 	.short	0x00ff


	//----- nvinfo : EIATTR_MERCURY_ISA_VERSION
	.align		4
        /*0060*/ 	.byte	0x03, 0x5f
        /*0062*/ 	.short	0x0101


	//----- nvinfo : EIATTR_VRC_CTA_INIT_COUNT
	.align		4
        /*0064*/ 	.byte	0x02, 0x4a
	.zero		1
	.zero		1


	//----- nvinfo : EIATTR_EXIT_INSTR_OFFSETS
	.align		4
        /*0068*/ 	.byte	0x04, 0x1c
        /*006a*/ 	.short	(.L_104 - .L_103)


	//   ....[0]....
.L_103:
        /*006c*/ 	.word	0x00000070


	//   ....[1]....
        /*0070*/ 	.word	0x00001610


	//----- nvinfo : EIATTR_CRS_STACK_SIZE
	.align		4
.L_104:
        /*0074*/ 	.byte	0x04, 0x1e
        /*0076*/ 	.short	(.L_106 - .L_105)
.L_105:
        /*0078*/ 	.word	0x00000000


	//----- nvinfo : EIATTR_CBANK_PARAM_SIZE
	.align		4
.L_106:
        /*007c*/ 	.byte	0x03, 0x19
        /*007e*/ 	.short	0x0020


	//----- nvinfo : EIATTR_PARAM_CBANK
	.align		4
        /*0080*/ 	.byte	0x04, 0x0a
        /*0082*/ 	.short	(.L_108 - .L_107)
	.align		4
.L_107:
        /*0084*/ 	.word	index@(.nv.constant0._Z13cross_entropyPfS_S_ii)
        /*0088*/ 	.short	0x0380
        /*008a*/ 	.short	0x0020


	//----- nvinfo : EIATTR_SW_WAR
	.align		4
.L_108:
        /*008c*/ 	.byte	0x04, 0x36
        /*008e*/ 	.short	(.L_110 - .L_109)
.L_109:
        /*0090*/ 	.word	0x00000008
.L_110:


//--------------------- .nv.info._Z7softmaxiiPfS_ --------------------------
	.section	.nv.info._Z7softmaxiiPfS_,"",@"SHT_CUDA_INFO"
	.sectionflags	@""
	.align	4


	//----- nvinfo : EIATTR_CUDA_API_VERSION
	.align		4
        /*0000*/ 	.byte	0x04, 0x37
        /*0002*/ 	.short	(.L_112 - .L_111)
.L_111:
        /*0004*/ 	.word	0x00000082


	//----- nvinfo : EIATTR_KPARAM_INFO
	.align		4
.L_112:
        /*0008*/ 	.byte	0x04, 0x17
        /*000a*/ 	.short	(.L_114 - .L_113)
.L_113:
        /*000c*/ 	.word	0x00000000
        /*0010*/ 	.short	0x0003
        /*0012*/ 	.short	0x0010
        /*0014*/ 	.byte	0x00, 0xf5, 0x21, 0x00


	//----- nvinfo : EIATTR_KPARAM_INFO
	.align		4
.L_114:
        /*0018*/ 	.byte	0x04, 0x17
        /*001a*/ 	.short	(.L_116 - .L_115)
.L_115:
        /*001c*/ 	.word	0x00000000
        /*0020*/ 	.short	0x0002
        /*0022*/ 	.short	0x0008
        /*0024*/ 	.byte	0x00, 0xf5, 0x21, 0x00


	//----- nvinfo : EIATTR_KPARAM_INFO
	.align		4
.L_116:
        /*0028*/ 	.byte	0x04, 0x17
        /*002a*/ 	.short	(.L_118 - .L_117)
.L_117:
        /*002c*/ 	.word	0x00000000
        /*0030*/ 	.short	0x0001
        /*0032*/ 	.short	0x0004
        /*0034*/ 	.byte	0x00, 0xf0, 0x11, 0x00


	//----- nvinfo : EIATTR_KPARAM_INFO
	.align		4
.L_118:
        /*0038*/ 	.byte	0x04, 0x17
        /*003a*/ 	.short	(.L_120 - .L_119)
.L_119:
        /*003c*/ 	.word	0x00000000
        /*0040*/ 	.short	0x0000
        /*0042*/ 	.short	0x0000
        /*0044*/ 	.byte	0x00, 0xf0, 0x11, 0x00


	//----- nvinfo : EIATTR_SPARSE_MMA_MASK
	.align		4
.L_120:
        /*0048*/ 	.byte	0x03, 0x50
        /*004a*/ 	.short	0x0000


	//----- nvinfo : EIATTR_MAXREG_COUNT
	.align		4
        /*004c*/ 	.byte	0x03, 0x1b
        /*004e*/ 	.short	0x00ff


	//----- nvinfo : EIATTR_MERCURY_ISA_VERSION
	.align		4
        /*0050*/ 	.byte	0x03, 0x5f
        /*0052*/ 	.short	0x0101


	//----- nvinfo : EIATTR_VRC_CTA_INIT_COUNT
	.align		4
        /*0054*/ 	.byte	0x02, 0x4a
	.zero		1
	.zero		1


	//----- nvinfo : EIATTR_EXIT_INSTR_OFFSETS
	.align		4
        /*0058*/ 	.byte	0x04, 0x1c
        /*005a*/ 	.short	(.L_122 - .L_121)


	//   ....[0]....
.L_121:
        /*005c*/ 	.word	0x000000c0


	//   ....[1]....
        /*0060*/ 	.word	0x00001710


	//----- nvinfo : EIATTR_CRS_STACK_SIZE
	.align		4
.L_122:
        /*0064*/ 	.byte	0x04, 0x1e
        /*0066*/ 	.short	(.L_124 - .L_123)
.L_123:
        /*0068*/ 	.word	0x00000000


	//----- nvinfo : EIATTR_CBANK_PARAM_SIZE
	.align		4
.L_124:
        /*006c*/ 	.byte	0x03, 0x19
        /*006e*/ 	.short	0x0018


	//----- nvinfo : EIATTR_PARAM_CBANK
	.align		4
        /*0070*/ 	.byte	0x04, 0x0a
        /*0072*/ 	.short	(.L_126 - .L_125)
	.align		4
.L_125:
        /*0074*/ 	.word	index@(.nv.constant0._Z7softmaxiiPfS_)
        /*0078*/ 	.short	0x0380
        /*007a*/ 	.short	0x0018


	//----- nvinfo : EIATTR_SW_WAR
	.align		4
.L_126:
        /*007c*/ 	.byte	0x04, 0x36
        /*007e*/ 	.short	(.L_128 - .L_127)
.L_127:
        /*0080*/ 	.word	0x00000008
.L_128:


//--------------------- .nv.info._Z14relu_backwardsiiPfS_S_ --------------------------
	.section	.nv.info._Z14relu_backwardsiiPfS_S_,"",@"SHT_CUDA_INFO"
	.sectionflags	@""
	.align	4


	//----- nvinfo : EIATTR_CUDA_API_VERSION
	.align		4
        /*0000*/ 	.byte	0x04, 0x37
        /*0002*/ 	.short	(.L_130 - .L_129)
.L_129:
        /*0004*/ 	.word	0x00000082


	//----- nvinfo : EIATTR_KPARAM_INFO
	.align		4
.L_130:
        /*0008*/ 	.byte	0x04, 0x17
        /*000a*/ 	.short	(.L_132 - .L_131)
.L_131:
        /*000c*/ 	.word	0x00000000
        /*0010*/ 	.short	0x0004
        /*0012*/ 	.short	0x0018
        /*0014*/ 	.byte	0x00, 0xf5, 0x21, 0x00


	//----- nvinfo : EIATTR_KPARAM_INFO
	.align		4
.L_132:
        /*0018*/ 	.byte	0x04, 0x17
        /*001a*/ 	.short	(.L_134 - .L_133)
.L_133:
        /*001c*/ 	.word	0x00000000
        /*0020*/ 	.short	0x0003
        /*0022*/ 	.short	0x0010
        /*0024*/ 	.byte	0x00, 0xf5, 0x21, 0x00


	//----- nvinfo : EIATTR_KPARAM_INFO
	.align		4
.L_134:
        /*0028*/ 	.byte	0x04, 0x17
        /*002a*/ 	.short	(.L_136 - .L_135)
.L_135:
        /*002c*/ 	.word	0x00000000
        /*0030*/ 	.short	0x0002
        /*0032*/ 	.short	0x0008
        /*0034*/ 	.byte	0x00, 0xf5, 0x21, 0x00


	//----- nvinfo : EIATTR_KPARAM_INFO
	.align		4
.L_136:
        /*0038*/ 	.byte	0x04, 0x17
        /*003a*/ 	.short	(.L_138 - .L_137)
.L_137:
        /*003c*/ 	.word	0x00000000
        /*0040*/ 	.short	0x0001
        /*0042*/ 	.short	0x0004
        /*0044*/ 	.byte	0x00, 0xf0, 0x11, 0x00


	//----- nvinfo : EIATTR_KPARAM_INFO
	.align		4
.L_138:
        /*0048*/ 	.byte	0x04, 0x17
        /*004a*/ 	.short	(.L_140 - .L_139)
.L_139:
        /*004c*/ 	.word	0x00000000
        /*0050*/ 	.short	0x0000
        /*0052*/ 	.short	0x0000
        /*0054*/ 	.byte	0x00, 0xf0, 0x11, 0x00


	//----- nvinfo : EIATTR_SPARSE_MMA_MASK
	.align		4
.L_140:
        /*0058*/ 	.byte	0x03, 0x50
        /*005a*/ 	.short	0x0000


	//----- nvinfo : EIATTR_MAXREG_COUNT
	.align		4
        /*005c*/ 	.byte	0x03, 0x1b
        /*005e*/ 	.short	0x00ff


	//----- nvinfo : EIATTR_MERCURY_ISA_VERSION
	.align		4
        /*0060*/ 	.byte	0x03, 0x5f
        /*0062*/ 	.short	0x0101


	//----- nvinfo : EIATTR_VRC_CTA_INIT_COUNT
	.align		4
        /*0064*/ 	.byte	0x02, 0x4a
	.zero		1
	.zero		1


	//----- nvinfo : EIATTR_EXIT_INSTR_OFFSETS
	.align		4
        /*0068*/ 	.byte	0x04, 0x1c
        /*006a*/ 	.short	(.L_142 - .L_141)


	//   ....[0]....
.L_141:
        /*006c*/ 	.word	0x000000c0


	//   ....[1]....
        /*0070*/ 	.word	0x000001d0


	//----- nvinfo : EIATTR_CRS_STACK_SIZE
	.align		4
.L_142:
        /*0074*/ 	.byte	0x04, 0x1e
        /*0076*/ 	.short	(.L_144 - .L_143)
.L_143:
        /*0078*/ 	.word	0x00000000


	//----- nvinfo : EIATTR_CBANK_PARAM_SIZE
	.align		4
.L_144:
        /*007c*/ 	.byte	0x03, 0x19
        /*007e*/ 	.short	0x0020


	//----- nvinfo : EIATTR_PARAM_CBANK
	.align		4
        /*0080*/ 	.byte	0x04, 0x0a
        /*0082*/ 	.short	(.L_146 - .L_145)
	.align		4
.L_145:
        /*0084*/ 	.word	index@(.nv.constant0._Z14relu_backwardsiiPfS_S_)
        /*0088*/ 	.short	0x0380
        /*008a*/ 	.short	0x0020


	//----- nvinfo : EIATTR_SW_WAR
	.align		4
.L_146:
        /*008c*/ 	.byte	0x04, 0x36
        /*008e*/ 	.short	(.L_148 - .L_147)
.L_147:
        /*0090*/ 	.word	0x00000008
.L_148:


//--------------------- .nv.info._Z4reluiiPfS_    --------------------------
	.section	.nv.info._Z4reluiiPfS_,"",@"SHT_CUDA_INFO"
	.sectionflags	@""
	.align	4


	//----- nvinfo : EIATTR_CUDA_API_VERSION
	.align		4
        /*0000*/ 	.byte	0x04, 0x37
        /*0002*/ 	.short	(.L_150 - .L_149)
.L_149:
        /*0004*/ 	.word	0x00000082


	//----- nvinfo : EIATTR_KPARAM_INFO
	.align		4
.L_150:
        /*0008*/ 	.byte	0x04, 0x17
        /*000a*/ 	.short	(.L_152 - .L_151)
.L_151:
        /*000c*/ 	.word	0x00000000
        /*0010*/ 	.short	0x0003
        /*0012*/ 	.short	0x0010
        /*0014*/ 	.byte	0x00, 0xf5, 0x21, 0x00


	//----- nvinfo : EIATTR_KPARAM_INFO
	.align		4
.L_152:
        /*0018*/ 	.byte	0x04, 0x17
        /*001a*/ 	.short	(.L_154 - .L_153)
.L_153:
        /*001c*/ 	.word	0x00000000
        /*0020*/ 	.short	0x0002
        /*0022*/ 	.short	0x0008
        /*0024*/ 	.byte	0x00, 0xf5, 0x21, 0x00


	//----- nvinfo : EIATTR_KPARAM_INFO
	.align		4
.L_154:
        /*0028*/ 	.byte	0x04, 0x17
        /*002a*/ 	.short	(.L_156 - .L_155)
.L_155:
        /*002c*/ 	.word	0x00000000
        /*0030*/ 	.short	0x0001
        /*0032*/ 	.short	0x0004
        /*0034*/ 	.byte	0x00, 0xf0, 0x11, 0x00


	//----- nvinfo : EIATTR_KPARAM_INFO
	.align		4
.L_156:
        /*0038*/ 	.byte	0x04, 0x17
        /*003a*/ 	.short	(.L_158 - .L_157)
.L_157:
        /*003c*/ 	.word	0x00000000
        /*0040*/ 	.short	0x0000
        /*0042*/ 	.short	0x0000
        /*0044*/ 	.byte	0x00, 0xf0, 0x11, 0x00


	//----- nvinfo : EIATTR_SPARSE_MMA_MASK
	.align		4
.L_158:
        /*0048*/ 	.byte	0x03, 0x50
        /*004a*/ 	.short	0x0000


	//----- nvinfo : EIATTR_MAXREG_COUNT
	.align		4
        /*004c*/ 	.byte	0x03, 0x1b
        /*004e*/ 	.short	0x00ff


	//----- nvinfo : EIATTR_MERCURY_ISA_VERSION
	.align		4
        /*0050*/ 	.byte	0x03, 0x5f
        /*0052*/ 	.short	0x0101


	//----- nvinfo : EIATTR_VRC_CTA_INIT_COUNT
	.align		4
        /*0054*/ 	.byte	0x02, 0x4a
	.zero		1
	.zero		1


	//----- nvinfo : EIATTR_EXIT_INSTR_OFFSETS
	.align		4
        /*0058*/ 	.byte	0x04, 0x1c
        /*005a*/ 	.short	(.L_160 - .L_159)


	//   ....[0]....
.L_159:
        /*005c*/ 	.word	0x000000c0


	//   ....[1]....
        /*0060*/ 	.word	0x00000160


	//----- nvinfo : EIATTR_CBANK_PARAM_SIZE
	.align		4
.L_160:
        /*0064*/ 	.byte	0x03, 0x19
        /*0066*/ 	.short	0x0018


	//----- nvinfo : EIATTR_PARAM_CBANK
	.align		4
        /*0068*/ 	.byte	0x04, 0x0a
        /*006a*/ 	.short	(.L_162 - .L_161)
	.align		4
.L_161:
        /*006c*/ 	.word	index@(.nv.constant0._Z4reluiiPfS_)
        /*0070*/ 	.short	0x0380
        /*0072*/ 	.short	0x0018


	//----- nvinfo : EIATTR_SW_WAR
	.align		4
.L_162:
        /*0074*/ 	.byte	0x04, 0x36
        /*0076*/ 	.short	(.L_164 - .L_163)
.L_163:
        /*0078*/ 	.word	0x00000008
.L_164:


//--------------------- .nv.info._Z7forwardPfS_S_S_iii --------------------------
	.section	.nv.info._Z7forwardPfS_S_S_iii,"",@"SHT_CUDA_INFO"
	.sectionflags	@""
	.align	4


	//----- nvinfo : EIATTR_CUDA_API_VERSION
	.align		4
        /*0000*/ 	.byte	0x04, 0x37
        /*0002*/ 	.short	(.L_166 - .L_165)
.L_165:
        /*0004*/ 	.word	0x00000082


	//----- nvinfo : EIATTR_KPARAM_INFO
	.align		4
.L_166:
        /*0008*/ 	.byte	0x04, 0x17
        /*000a*/ 	.short	(.L_168 - .L_167)
.L_167:
        /*000c*/ 	.word	0x00000000
        /*0010*/ 	.short	0x0006
        /*0012*/ 	.short	0x0028
        /*0014*/ 	.byte	0x00, 0xf0, 0x11, 0x00


	//----- nvinfo : EIATTR_KPARAM_INFO
	.align		4
.L_168:
        /*0018*/ 	.byte	0x04, 0x17
        /*001a*/ 	.short	(.L_170 - .L_169)
.L_169:
        /*001c*/ 	.word	0x00000000
        /*0020*/ 	.short	0x0005
        /*0022*/ 	.short	0x0024
        /*0024*/ 	.byte	0x00, 0xf0, 0x11, 0x00


	//----- nvinfo : EIATTR_KPARAM_INFO
	.align		4
.L_170:
        /*0028*/ 	.byte	0x04, 0x17
        /*002a*/ 	.short	(.L_172 - .L_171)
.L_171:
        /*002c*/ 	.word	0x00000000
        /*0030*/ 	.short	0x0004
        /*0032*/ 	.short	0x0020
        /*0034*/ 	.byte	0x00, 0xf0, 0x11, 0x00


	//----- nvinfo : EIATTR_KPARAM_INFO
	.align		4
.L_172:
        /*0038*/ 	.byte	0x04, 0x17
        /*003a*/ 	.short	(.L_174 - .L_173)
.L_173:
        /*003c*/ 	.word	0x00000000
        /*0040*/ 	.short	0x0003
        /*0042*/ 	.short	0x0018
        /*0044*/ 	.byte	0x00, 0xf5, 0x21, 0x00


	//----- nvinfo : EIATTR_KPARAM_INFO
	.align		4
.L_174:
        /*0048*/ 	.byte	0x04, 0x17
        /*004a*/ 	.short	(.L_176 - .L_175)
.L_175:
        /*004c*/ 	.word	0x00000000
        /*0050*/ 	.short	0x0002
        /*0052*/ 	.short	0x0010
        /*0054*/ 	.byte	0x00, 0xf5, 0x21, 0x00


	//----- nvinfo : EIATTR_KPARAM_INFO
	.align		4
.L_176:
        /*0058*/ 	.byte	0x04, 0x17
        /*005a*/ 	.short	(.L_178 - .L_177)
.L_177:
        /*005c*/ 	.word	0x00000000
        /*0060*/ 	.short	0x0001
        /*0062*/ 	.short	0x0008
        /*0064*/ 	.byte	0x00, 0xf5, 0x21, 0x00


	//----- nvinfo : EIATTR_KPARAM_INFO
	.align		4
.L_178:
        /*0068*/ 	.byte	0x04, 0x17
        /*006a*/ 	.short	(.L_180 - .L_179)
.L_179:
        /*006c*/ 	.word	0x00000000
        /*0070*/ 	.short	0x0000
        /*0072*/ 	.short	0x0000
        /*0074*/ 	.byte	0x00, 0xf5, 0x21, 0x00


	//----- nvinfo : EIATTR_SPARSE_MMA_MASK
	.align		4
.L_180:
        /*0078*/ 	.byte	0x03, 0x50
        /*007a*/ 	.short	0x0000


	//----- nvinfo : EIATTR_MAXREG_COUNT
	.align		4
        /*007c*/ 	.byte	0x03, 0x1b
        /*007e*/ 	.short	0x00ff


	//----- nvinfo : EIATTR_MERCURY_ISA_VERSION
	.align		4
        /*0080*/ 	.byte	0x03, 0x5f
        /*0082*/ 	.short	0x0101


	//----- nvinfo : EIATTR_VRC_CTA_INIT_COUNT
	.align		4
        /*0084*/ 	.byte	0x02, 0x4a
	.zero		1
	.zero		1


	//----- nvinfo : EIATTR_EXIT_INSTR_OFFSETS
	.align		4
        /*0088*/ 	.byte	0x04, 0x1c
        /*008a*/ 	.short	(.L_182 - .L_181)


	//   ....[0]....
.L_181:
        /*008c*/ 	.word	0x000000e0


	//   ....[1]....
        /*0090*/ 	.word	0x000009b0


	//----- nvinfo : EIATTR_CBANK_PARAM_SIZE
	.align		4
.L_182:
        /*0094*/ 	.byte	0x03, 0x19
        /*0096*/ 	.short	0x002c


	//----- nvinfo : EIATTR_PARAM_CBANK
	.align		4
        /*0098*/ 	.byte	0x04, 0x0a
        /*009a*/ 	.short	(.L_184 - .L_183)
	.align		4
.L_183:
        /*009c*/ 	.word	index@(.nv.constant0._Z7forwardPfS_S_S_iii)
        /*00a0*/ 	.short	0x0380
        /*00a2*/ 	.short	0x002c


	//----- nvinfo : EIATTR_SW_WAR
	.align		4
.L_184:
        /*00a4*/ 	.byte	0x04, 0x36
        /*00a6*/ 	.short	(.L_186 - .L_185)
.L_185:
        /*00a8*/ 	.word	0x00000008
.L_186:


//--------------------- .nv.callgraph             --------------------------
	.section	.nv.callgraph,"",@"SHT_CUDA_CALLGRAPH"
	.align	4
	.sectionentsize	8
	.align		4
        /*0000*/ 	.word	0x00000000
	.align		4
        /*0004*/ 	.word	0xffffffff
	.align		4
        /*0008*/ 	.word	0x00000000
	.align		4
        /*000c*/ 	.word	0xfffffffe
	.align		4
        /*0010*/ 	.word	0x00000000
	.align		4
        /*0014*/ 	.word	0xfffffffd
	.align		4
        /*0018*/ 	.word	0x00000000
	.align		4
        /*001c*/ 	.word	0xfffffffc


//--------------------- .nv.constant4             --------------------------
	.section	.nv.constant4,"a",@progbits
	.align	8
	.align		8
.nv.constant4:
        /*0000*/ 	.dword	precalc_xorwow_matrix
	.align		8
        /*0008*/ 	.dword	precalc_xorwow_offset_matrix
	.align		8
        /*0010*/ 	.dword	mrg32k3aM1
	.align		8
        /*0018*/ 	.dword	mrg32k3aM2
	.align		8
        /*0020*/ 	.dword	mrg32k3aM1SubSeq
	.align		8
        /*0028*/ 	.dword	mrg32k3aM2SubSeq
	.align		8
        /*0030*/ 	.dword	mrg32k3aM1Seq
	.align		8
        /*0038*/ 	.dword	mrg32k3aM2Seq


//--------------------- .nv.constant3             --------------------------
	.section	.nv.constant3,"a",@progbits
	.align	8
.nv.constant3:
	.type		__cr_lgamma_table,@object
	.size		__cr_lgamma_table,(.L_8 - __cr_lgamma_table)
__cr_lgamma_table:
        /*0000*/ 	.byte	0x00, 0x00, 0x00, 0x00, 0x00, 0x00, 0x00, 0x00, 0x00, 0x00, 0x00, 0x00, 0x00, 0x00, 0x00, 0x00
        /*0010*/ 	.byte	0xef, 0x39, 0xfa, 0xfe, 0x42, 0x2e, 0xe6, 0x3f, 0x02, 0x20, 0x2a, 0xfa, 0x0b, 0xab, 0xfc, 0x3f
        /*0020*/ 	.byte	0xf9, 0x2c, 0x92, 0x7c, 0xa7, 0x6c, 0x09, 0x40, 0xc9, 0x79, 0x44, 0x3c, 0x64, 0x26, 0x13, 0x40
        /*0030*/ 	.byte	0xca, 0x01, 0xcf, 0x3a, 0x27, 0x51, 0x1a, 0x40, 0x30, 0xcc, 0x2d, 0xf3, 0xe1, 0x0c, 0x21, 0x40
        /*0040*/ 	.byte	0x0d, 0xb7, 0xfc, 0x82, 0x8e, 0x35, 0x25, 0x40
.L_8:


//--------------------- .text._Z9init_randiiPf    --------------------------
	.section	.text._Z9init_randiiPf,"ax",@progbits
	.align	128
        .global         _Z9init_randiiPf
        .type           _Z9init_randiiPf,@function
        .size           _Z9init_randiiPf,(.L_x_75 - _Z9init_randiiPf)
        .other          _Z9init_randiiPf,@"STO_CUDA_ENTRY STV_DEFAULT"
_Z9init_randiiPf:
.text._Z9init_randiiPf:
[----:B------:R-:W0:Y:S01]  /*0000*/  LDC R1, c[0x0][0x37c] ;  /* 0x0000df00ff017b82 */ /* 0x000e220000000800 */
[----:B------:R-:W1:Y:S07]  /*0010*/  S2R R2, SR_TID.Y ;  /* 0x0000000000027919 */ /* 0x000e6e0000002200 */
[----:B------:R-:W2:Y:S01]  /*0020*/  LDC R0, c[0x0][0x360] ;  /* 0x0000d800ff007b82 */ /* 0x000ea20000000800 */
[----:B------:R-:W3:Y:S01]  /*0030*/  LDCU.64 UR6, c[0x0][0x380] ;  /* 0x00007000ff0677ac */ /* 0x000ee20008000a00 */
[----:B0-----:R-:W-:Y:S01]  /*0040*/  VIADD R1, R1, 0xffffffd0 ;  /* 0xffffffd001017836 */ /* 0x001fe20000000000 */
[----:B------:R-:W2:Y:S05]  /*0050*/  S2R R5, SR_TID.X ;  /* 0x0000000000057919 */ /* 0x000eaa0000002100 */
[----:B------:R-:W1:Y:S08]  /*0060*/  S2UR UR5, SR_CTAID.Y ;  /* 0x00000000000579c3 */ /* 0x000e700000002600 */
[----:B------:R-:W1:Y:S08]  /*0070*/  LDC R3, c[0x0][0x364] ;  /* 0x0000d900ff037b82 */ /* 0x000e700000000800 */
[----:B------:R-:W2:Y:S01]  /*0080*/  S2UR UR4, SR_CTAID.X ;  /* 0x00000000000479c3 */ /* 0x000ea20000002500 */
[----:B-1----:R-:W-:-:S05]  /*0090*/  IMAD R3, R3, UR5, R2 ;  /* 0x0000000503037c24 */ /* 0x002fca000f8e0202 */
[----:B---3--:R-:W-:Y:S01]  /*00a0*/  ISETP.GE.AND P0, PT, R3, UR7, PT ;  /* 0x0000000703007c0c */ /* 0x008fe2000bf06270 */
[----:B--2---:R-:W-:-:S05]  /*00b0*/  IMAD R0, R0, UR4, R5 ;  /* 0x0000000400007c24 */ /* 0x004fca000f8e0205 */
[----:B------:R-:W-:-:S13]  /*00c0*/  ISETP.GE.OR P0, PT, R0, UR6, P0 ;  /* 0x0000000600007c0c */ /* 0x000fda0008706670 */
[----:B------:R-:W-:Y:S05]  /*00d0*/  @P0 EXIT ;  /* 0x000000000000094d */ /* 0x000fea0003800000 */
[----:B------:R-:W-:Y:S01]  /*00e0*/  IMAD.MOV.U32 R8, RZ, RZ, -0x2dfc5089 ;  /* 0xd203af77ff087424 */ /* 0x000fe200078e00ff */
[----:B------:R-:W-:Y:S01]  /*00f0*/  BSSY.RECONVERGENT B0, `(.L_x_0) ;  /* 0x0000266000007945 */ /* 0x000fe20003800200 */
[----:B------:R-:W-:Y:S02]  /*0100*/  IMAD.MOV.U32 R9, RZ, RZ, -0x975f8c ;  /* 0xff68a074ff097424 */ /* 0x000fe400078e00ff */
[----:B------:R-:W-:Y:S02]  /*0110*/  IMAD.MOV.U32 R10, RZ, RZ, -0x12697946 ;  /* 0xed9686baff0a7424 */ /* 0x000fe400078e00ff */
[----:B------:R-:W-:Y:S01]  /*0120*/  IMAD.MOV.U32 R11, RZ, RZ, -0x75bd8fc ;  /* 0xf8a42704ff0b7424 */ /* 0x000fe200078e00ff */
[----:B------:R0:W-:Y:S01]  /*0130*/  STL.64 [R1], R8 ;  /* 0x0000000801007387 */ /* 0x0001e20000100a00 */
[----:B------:R-:W-:Y:S02]  /*0140*/  IMAD.MOV.U32 R12, RZ, RZ, -0x23270784 ;  /* 0xdcd8f87cff0c7424 */ /* 0x000fe400078e00ff */
[----:B------:R-:W-:Y:S01]  /*0150*/  IMAD.MOV.U32 R13, RZ, RZ, -0x79aed88 ;  /* 0xf8651278ff0d7424 */ /* 0x000fe200078e00ff */
[----:B------:R0:W-:Y:S01]  /*0160*/  STL.64 [R1+0x8], R10 ;  /* 0x0000080a01007387 */ /* 0x0001e20000100a00 */
[----:B------:R-:W-:Y:S01]  /*0170*/  IMAD R0, R3, UR6, R0 ;  /* 0x0000000603007c24 */ /* 0x000fe2000f8e0200 */
[----:B------:R-:W1:Y:S01]  /*0180*/  LDCU.64 UR6, c[0x0][0x358] ;  /* 0x00006b00ff0677ac */ /* 0x000e620008000a00 */
[----:B------:R-:W-:Y:S01]  /*0190*/  IMAD.MOV.U32 R6, RZ, RZ, -0x975f8c ;  /* 0xff68a074ff067424 */ /* 0x000fe200078e00ff */
[----:B------:R0:W-:Y:S01]  /*01a0*/  STL.64 [R1+0x10], R12 ;  /* 0x0000100c01007387 */ /* 0x0001e20000100a00 */
[----:B------:R-:W-:Y:S01]  /*01b0*/  IMAD.MOV.U32 R4, RZ, RZ, -0x12697946 ;  /* 0xed9686baff047424 */ /* 0x000fe200078e00ff */
[----:B------:R-:W-:Y:S01]  /*01c0*/  ISETP.NE.AND P0, PT, R0, RZ, PT ;  /* 0x000000ff0000720c */ /* 0x000fe20003f05270 */
[----:B------:R-:W-:Y:S01]  /*01d0*/  IMAD.MOV.U32 R3, RZ, RZ, -0x79aed88 ;  /* 0xf8651278ff037424 */ /* 0x000fe200078e00ff */
[----:B------:R-:W-:-:S11]  /*01e0*/  SHF.R.S32.HI R2, RZ, 0x1f, R0 ;  /* 0x0000001fff027819 */ /* 0x000fd60000011400 */
[----:B0-----:R-:W-:Y:S05]  /*01f0*/  @!P0 BRA `(.L_x_1) ;  /* 0x0000002400548947 */ /* 0x001fea0003800000 */
[----:B------:R-:W-:Y:S02]  /*0200*/  IMAD.MOV.U32 R13, RZ, RZ, R2 ;  /* 0x000000ffff0d7224 */ /* 0x000fe400078e0002 */
[----:B------:R-:W-:Y:S02]  /*0210*/  IMAD.MOV.U32 R11, RZ, RZ, RZ ;  /* 0x000000ffff0b7224 */ /* 0x000fe400078e00ff */
[----:B------:R-:W-:Y:S02]  /*0220*/  IMAD.MOV.U32 R6, RZ, RZ, -0x975f8c ;  /* 0xff68a074ff067424 */ /* 0x000fe400078e00ff */
[----:B------:R-:W-:Y:S02]  /*0230*/  IMAD.MOV.U32 R10, RZ, RZ, R0 ;  /* 0x000000ffff0a7224 */ /* 0x000fe400078e0000 */
[----:B------:R-:W-:Y:S02]  /*0240*/  IMAD.MOV.U32 R4, RZ, RZ, -0x12697946 ;  /* 0xed9686baff047424 */ /* 0x000fe400078e00ff */
[----:B------:R-:W-:-:S07]  /*0250*/  IMAD.MOV.U32 R3, RZ, RZ, -0x79aed88 ;  /* 0xf8651278ff037424 */ /* 0x000fce00078e00ff */
.L_x_10:
[----:B0-----:R-:W-:Y:S01]  /*0260*/  LOP3.LUT R2, R10, 0x3, RZ, 0xc0, !PT ;  /* 0x000000030a027812 */ /* 0x001fe200078ec0ff */
[----:B------:R-:W-:Y:S03]  /*0270*/  BSSY.RECONVERGENT B1, `(.L_x_2) ;  /* 0x0000247000017945 */ /* 0x000fe60003800200 */
[----:B------:R-:W-:-:S04]  /*0280*/  ISETP.NE.U32.AND P0, PT, R2, RZ, PT ;  /* 0x000000ff0200720c */ /* 0x000fc80003f05070 */
[----:B------:R-:W-:-:S13]  /*0290*/  ISETP.NE.AND.EX P0, PT, RZ, RZ, PT, P0 ;  /* 0x000000ffff00720c */ /* 0x000fda0003f05300 */
[----:B------:R-:W-:Y:S05]  /*02a0*/  @!P0 BRA `(.L_x_3) ;  /* 0x00000024000c8947 */ /* 0x000fea0003800000 */
[----:B------:R-:W0:Y:S01]  /*02b0*/  LDC.64 R8, c[0x4][RZ] ;  /* 0x01000000ff087b82 */ /* 0x000e220000000a00 */
[----:B------:R-:W-:Y:S01]  /*02c0*/  IMAD.MOV.U32 R6, RZ, RZ, RZ ;  /* 0x000000ffff067224 */ /* 0x000fe200078e00ff */
[----:B------:R-:W-:Y:S01]  /*02d0*/  CS2R R2, SRZ ;  /* 0x0000000000027805 */ /* 0x000fe2000001ff00 */
[----:B------:R-:W-:Y:S01]  /*02e0*/  IMAD.MOV.U32 R12, RZ, RZ, RZ ;  /* 0x000000ffff0c7224 */ /* 0x000fe200078e00ff */
[----:B------:R-:W-:Y:S01]  /*02f0*/  CS2R R4, SRZ ;  /* 0x0000000000047805 */ /* 0x000fe2000001ff00 */
[----:B0-----:R-:W-:-:S07]  /*0300*/  IMAD.WIDE.U32 R8, R11, 0xc80, R8 ;  /* 0x00000c800b087825 */ /* 0x001fce00078e0008 */
.L_x_5:
[----:B------:R-:W-:-:S06]  /*0310*/  IMAD R7, R12, 0x4, R1 ;  /* 0x000000040c077824 */ /* 0x000fcc00078e0201 */
[----:B------:R-:W5:Y:S01]  /*0320*/  LDL R7, [R7+0x4] ;  /* 0x0000040007077983 */ /* 0x000f620000100800 */
[----:B------:R-:W-:-:S05]  /*0330*/  UMOV UR4, URZ ;  /* 0x000000ff00047c82 */ /* 0x000fca0008000000 */
.L_x_4:
[----:B-----5:R-:W-:Y:S01]  /*0340*/  SHF.R.U32.HI R20, RZ, UR4, R7 ;  /* 0x00000004ff147c19 */ /* 0x020fe20008011607 */
[----:B------:R-:W-:-:S03]  /*0350*/  IMAD.SHL.U32 R14, R12, 0x20, RZ ;  /* 0x000000200c0e7824 */ /* 0x000fc600078e00ff */
[----:B------:R-:W-:Y:S01]  /*0360*/  LOP3.LUT R15, R20, 0x1, RZ, 0xc0, !PT ;  /* 0x00000001140f7812 */ /* 0x000fe200078ec0ff */
[----:B------:R-:W-:-:S03]  /*0370*/  VIADD R14, R14, UR4 ;  /* 0x000000040e0e7c36 */ /* 0x000fc60008000000 */
[----:B------:R-:W-:Y:S01]  /*0380*/  ISETP.NE.U32.AND P0, PT, R15, 0x1, PT ;  /* 0x000000010f00780c */ /* 0x000fe20003f05070 */
[----:B------:R-:W-:-:S03]  /*0390*/  IMAD R15, R14, 0x5, RZ ;  /* 0x000000050e0f7824 */ /* 0x000fc600078e02ff */
[----:B------:R-:W-:Y:S01]  /*03a0*/  R2P PR, R20, 0x7e ;  /* 0x0000007e14007804 */ /* 0x000fe20000000000 */
[----:B------:R-:W-:-:S08]  /*03b0*/  IMAD.WIDE.U32 R14, R15, 0x4, R8 ;  /* 0x000000040f0e7825 */ /* 0x000fd000078e0008 */
[----:B-1----:R-:W2:Y:S04]  /*03c0*/  @!P0 LDG.E R17, desc[UR6][R14.64] ;  /* 0x000000060e118981 */ /* 0x002ea8000c1e1900 */
[----:B------:R-:W3:Y:S04]  /*03d0*/  @P1 LDG.E R19, desc[UR6][R14.64+0x14] ;  /* 0x000014060e131981 */ /* 0x000ee8000c1e1900 */
[----:B------:R-:W4:Y:S04]  /*03e0*/  @P2 LDG.E R21, desc[UR6][R14.64+0x28] ;  /* 0x000028060e152981 */ /* 0x000f28000c1e1900 */
[----:B------:R-:W4:Y:S04]  /*03f0*/  @P3 LDG.E R23, desc[UR6][R14.64+0x3c] ;  /* 0x00003c060e173981 */ /* 0x000f28000c1e1900 */
[----:B------:R-:W4:Y:S04]  /*0400*/  @!P0 LDG.E R16, desc[UR6][R14.64+0x8] ;  /* 0x000008060e108981 */ /* 0x000f28000c1e1900 */
[----:B------:R-:W4:Y:S04]  /*0410*/  @P4 LDG.E R25, desc[UR6][R14.64+0x50] ;  /* 0x000050060e194981 */ /* 0x000f28000c1e1900 */
[----:B------:R-:W4:Y:S04]  /*0420*/  @!P0 LDG.E R18, desc[UR6][R14.64+0x10] ;  /* 0x000010060e128981 */ /* 0x000f28000c1e1900 */
[----:B------:R-:W4:Y:S04]  /*0430*/  @P1 LDG.E R22, desc[UR6][R14.64+0x1c] ;  /* 0x00001c060e161981 */ /* 0x000f28000c1e1900 */
[----:B------:R-:W4:Y:S04]  /*0440*/  @P1 LDG.E R24, desc[UR6][R14.64+0x24] ;  /* 0x000024060e181981 */ /* 0x000f28000c1e1900 */
[----:B------:R-:W4:Y:S01]  /*0450*/  @P6 LDG.E R27, desc[UR6][R14.64+0x78] ;  /* 0x000078060e1b6981 */ /* 0x000f22000c1e1900 */
[----:B--2---:R-:W-:-:S03]  /*0460*/  @!P0 LOP3.LUT R6, R6, R17, RZ, 0x3c, !PT ;  /* 0x0000001106068212 */ /* 0x004fc600078e3cff */
[----:B------:R-:W2:Y:S01]  /*0470*/  @!P0 LDG.E R17, desc[UR6][R14.64+0x4] ;  /* 0x000004060e118981 */ /* 0x000ea2000c1e1900 */
[----:B---3--:R-:W-:-:S03]  /*0480*/  @P1 LOP3.LUT R6, R6, R19, RZ, 0x3c, !PT ;  /* 0x0000001306061212 */ /* 0x008fc600078e3cff */
[----:B------:R-:W3:Y:S01]  /*0490*/  @!P0 LDG.E R19, desc[UR6][R14.64+0xc] ;  /* 0x00000c060e138981 */ /* 0x000ee2000c1e1900 */
[----:B----4-:R-:W-:-:S03]  /*04a0*/  @P2 LOP3.LUT R6, R6, R21, RZ, 0x3c, !PT ;  /* 0x0000001506062212 */ /* 0x010fc600078e3cff */
[----:B------:R-:W4:Y:S01]  /*04b0*/  @P1 LDG.E R21, desc[UR6][R14.64+0x18] ;  /* 0x000018060e151981 */ /* 0x000f22000c1e1900 */
[----:B------:R-:W-:-:S03]  /*04c0*/  @P3 LOP3.LUT R6, R6, R23, RZ, 0x3c, !PT ;  /* 0x0000001706063212 */ /* 0x000fc600078e3cff */
[----:B------:R-:W4:Y:S01]  /*04d0*/  @P5 LDG.E R23, desc[UR6][R14.64+0x64] ;  /* 0x000064060e175981 */ /* 0x000f22000c1e1900 */
[----:B------:R-:W-:-:S03]  /*04e0*/  @!P0 LOP3.LUT R5, R5, R16, RZ, 0x3c, !PT ;  /* 0x0000001005058212 */ /* 0x000fc600078e3cff */
[----:B------:R-:W4:Y:S01]  /*04f0*/  @P2 LDG.E R16, desc[UR6][R14.64+0x30] ;  /* 0x000030060e102981 */ /* 0x000f22000c1e1900 */
[----:B------:R-:W-:-:S03]  /*0500*/  @P4 LOP3.LUT R6, R6, R25, RZ, 0x3c, !PT ;  /* 0x0000001906064212 */ /* 0x000fc600078e3cff */
[----:B------:R-:W4:Y:S01]  /*0510*/  @P3 LDG.E R25, desc[UR6][R14.64+0x48] ;  /* 0x000048060e193981 */ /* 0x000f22000c1e1900 */
[----:B------:R-:W-:-:S03]  /*0520*/  @!P0 LOP3.LUT R3, R3, R18, RZ, 0x3c, !PT ;  /* 0x0000001203038212 */ /* 0x000fc600078e3cff */
[----:B------:R-:W4:Y:S01]  /*0530*/  @P2 LDG.E R18, desc[UR6][R14.64+0x38] ;  /* 0x000038060e122981 */ /* 0x000f22000c1e1900 */
[----:B------:R-:W-:-:S03]  /*0540*/  @P1 LOP3.LUT R5, R5, R22, RZ, 0x3c, !PT ;  /* 0x0000001605051212 */ /* 0x000fc600078e3cff */
[----:B------:R-:W4:Y:S01]  /*0550*/  @P3 LDG.E R22, desc[UR6][R14.64+0x44] ;  /* 0x000044060e163981 */ /* 0x000f22000c1e1900 */
[----:B--2---:R-:W-:-:S03]  /*0560*/  @!P0 LOP3.LUT R4, R4, R17, RZ, 0x3c, !PT ;  /* 0x0000001104048212 */ /* 0x004fc600078e3cff */
[----:B------:R-:W2:Y:S01]  /*0570*/  @P1 LDG.E R17, desc[UR6][R14.64+0x20] ;  /* 0x000020060e111981 */ /* 0x000ea2000c1e1900 */
[----:B---3--:R-:W-:-:S03]  /*0580*/  @!P0 LOP3.LUT R2, R2, R19, RZ, 0x3c, !PT ;  /* 0x0000001302028212 */ /* 0x008fc600078e3cff */
[----:B------:R-:W3:Y:S01]  /*0590*/  @P2 LDG.E R19, desc[UR6][R14.64+0x2c] ;  /* 0x00002c060e132981 */ /* 0x000ee2000c1e1900 */
[----:B----4-:R-:W-:-:S03]  /*05a0*/  @P1 LOP3.LUT R4, R4, R21, RZ, 0x3c, !PT ;  /* 0x0000001504041212 */ /* 0x010fc600078e3cff */
[----:B------:R-:W4:Y:S01]  /*05b0*/  @P2 LDG.E R21, desc[UR6][R14.64+0x34] ;  /* 0x000034060e152981 */ /* 0x000f22000c1e1900 */
[----:B------:R-:W-:-:S03]  /*05c0*/  @P5 LOP3.LUT R6, R6, R23, RZ, 0x3c, !PT ;  /* 0x0000001706065212 */ /* 0x000fc600078e3cff */
[----:B------:R-:W4:Y:S01]  /*05d0*/  @P3 LDG.E R23, desc[UR6][R14.64+0x40] ;  /* 0x000040060e173981 */ /* 0x000f22000c1e1900 */
[----:B------:R-:W-:Y:S02]  /*05e0*/  @P1 LOP3.LUT R3, R3, R24, RZ, 0x3c, !PT ;  /* 0x0000001803031212 */ /* 0x000fe400078e3cff */
[----:B------:R-:W-:Y:S01]  /*05f0*/  @P2 LOP3.LUT R5, R5, R16, RZ, 0x3c, !PT ;  /* 0x0000001005052212 */ /* 0x000fe200078e3cff */
[----:B------:R-:W4:Y:S04]  /*0600*/  @P5 LDG.E R24, desc[UR6][R14.64+0x6c] ;  /* 0x00006c060e185981 */ /* 0x000f28000c1e1900 */
[----:B------:R-:W4:Y:S01]  /*0610*/  @P3 LDG.E R16, desc[UR6][R14.64+0x4c] ;  /* 0x00004c060e103981 */ /* 0x000f22000c1e1900 */
[----:B------:R-:W-:-:S03]  /*0620*/  @P2 LOP3.LUT R3, R3, R18, RZ, 0x3c, !PT ;  /* 0x0000001203032212 */ /* 0x000fc600078e3cff */
[----:B------:R-:W4:Y:S01]  /*0630*/  @P4 LDG.E R18, desc[UR6][R14.64+0x58] ;  /* 0x000058060e124981 */ /* 0x000f22000c1e1900 */
[----:B------:R-:W-:-:S03]  /*0640*/  @P3 LOP3.LUT R5, R5, R22, RZ, 0x3c, !PT ;  /* 0x0000001605053212 */ /* 0x000fc600078e3cff */
[----:B------:R-:W4:Y:S01]  /*0650*/  @P4 LDG.E R22, desc[UR6][R14.64+0x60] ;  /* 0x000060060e164981 */ /* 0x000f22000c1e1900 */
[----:B--2---:R-:W-:-:S03]  /*0660*/  @P1 LOP3.LUT R2, R2, R17, RZ, 0x3c, !PT ;  /* 0x0000001102021212 */ /* 0x004fc600078e3cff */
[----:B------:R-:W2:Y:S01]  /*0670*/  @P4 LDG.E R17, desc[UR6][R14.64+0x54] ;  /* 0x000054060e114981 */ /* 0x000ea2000c1e1900 */
[----:B---3--:R-:W-:-:S03]  /*0680*/  @P2 LOP3.LUT R4, R4, R19, RZ, 0x3c, !PT ;  /* 0x0000001304042212 */ /* 0x008fc600078e3cff */
[----:B------:R-:W3:Y:S01]  /*0690*/  @P4 LDG.E R19, desc[UR6][R14.64+0x5c] ;  /* 0x00005c060e134981 */ /* 0x000ee2000c1e1900 */
[----:B----4-:R-:W-:-:S03]  /*06a0*/  @P2 LOP3.LUT R2, R2, R21, RZ, 0x3c, !PT ;  /* 0x0000001502022212 */ /* 0x010fc600078e3cff */
[----:B------:R-:W4:Y:S01]  /*06b0*/  @P5 LDG.E R21, desc[UR6][R14.64+0x68] ;  /* 0x000068060e155981 */ /* 0x000f22000c1e1900 */
[----:B------:R-:W-:-:S03]  /*06c0*/  @P3 LOP3.LUT R4, R4, R23, RZ, 0x3c, !PT ;  /* 0x0000001704043212 */ /* 0x000fc600078e3cff */
[----:B------:R-:W4:Y:S01]  /*06d0*/  @P5 LDG.E R23, desc[UR6][R14.64+0x70] ;  /* 0x000070060e175981 */ /* 0x000f22000c1e1900 */
[----:B------:R-:W-:Y:S02]  /*06e0*/  LOP3.LUT P0, RZ, R20, 0x80, RZ, 0xc0, !PT ;  /* 0x0000008014ff7812 */ /* 0x000fe4000780c0ff */
[----:B------:R-:W-:Y:S02]  /*06f0*/  @P3 LOP3.LUT R2, R2, R25, RZ, 0x3c, !PT ;  /* 0x0000001902023212 */ /* 0x000fe400078e3cff */
[----:B------:R-:W-:Y:S02]  /*0700*/  @P3 LOP3.LUT R3, R3, R16, RZ, 0x3c, !PT ;  /* 0x0000001003033212 */ /* 0x000fe400078e3cff */
[----:B------:R-:W4:Y:S01]  /*0710*/  @P5 LDG.E R16, desc[UR6][R14.64+0x74] ;  /* 0x000074060e105981 */ /* 0x000f22000c1e1900 */
[----:B------:R-:W-:-:S03]  /*0720*/  @P4 LOP3.LUT R5, R5, R18, RZ, 0x3c, !PT ;  /* 0x0000001205054212 */ /* 0x000fc600078e3cff */
[----:B------:R-:W4:Y:S01]  /*0730*/  @P6 LDG.E R18, desc[UR6][R14.64+0x80] ;  /* 0x000080060e126981 */ /* 0x000f22000c1e1900 */
[----:B------:R-:W-:-:S03]  /*0740*/  @P4 LOP3.LUT R3, R3, R22, RZ, 0x3c, !PT ;  /* 0x0000001603034212 */ /* 0x000fc600078e3cff */
[----:B------:R-:W4:Y:S01]  /*0750*/  @P6 LDG.E R22, desc[UR6][R14.64+0x88] ;  /* 0x000088060e166981 */ /* 0x000f22000c1e1900 */
[----:B------:R-:W-:-:S03]  /*0760*/  @P5 LOP3.LUT R5, R5, R24, RZ, 0x3c, !PT ;  /* 0x0000001805055212 */ /* 0x000fc600078e3cff */
[----:B------:R-:W4:Y:S04]  /*0770*/  @P0 LDG.E R25, desc[UR6][R14.64+0x8c] ;  /* 0x00008c060e190981 */ /* 0x000f28000c1e1900 */
[----:B------:R-:W4:Y:S04]  /*0780*/  @P0 LDG.E R24, desc[UR6][R14.64+0x94] ;  /* 0x000094060e180981 */ /* 0x000f28000c1e1900 */
        /* <DEDUP_REMOVED lines=9> */
[----:B------:R-:W-:Y:S02]  /*0820*/  @P6 LOP3.LUT R6, R6, R27, RZ, 0x3c, !PT ;  /* 0x0000001b06066212 */ /* 0x000fe400078e3cff */
[----:B------:R-:W-:Y:S02]  /*0830*/  @P5 LOP3.LUT R3, R3, R16, RZ, 0x3c, !PT ;  /* 0x0000001003035212 */ /* 0x000fe400078e3cff */
[----:B------:R-:W-:Y:S02]  /*0840*/  @P6 LOP3.LUT R5, R5, R18, RZ, 0x3c, !PT ;  /* 0x0000001205056212 */ /* 0x000fe400078e3cff */
[----:B------:R-:W-:Y:S02]  /*0850*/  @P6 LOP3.LUT R3, R3, R22, RZ, 0x3c, !PT ;  /* 0x0000001603036212 */ /* 0x000fe400078e3cff */
[----:B------:R-:W-:Y:S02]  /*0860*/  @P0 LOP3.LUT R6, R6, R25, RZ, 0x3c, !PT ;  /* 0x0000001906060212 */ /* 0x000fe400078e3cff */
[----:B------:R-:W-:-:S02]  /*0870*/  @P0 LOP3.LUT R5, R5, R24, RZ, 0x3c, !PT ;  /* 0x0000001805050212 */ /* 0x000fc400078e3cff */
[----:B------:R-:W-:Y:S02]  /*0880*/  @P0 LOP3.LUT R3, R3, R26, RZ, 0x3c, !PT ;  /* 0x0000001a03030212 */ /* 0x000fe400078e3cff */
[----:B--2---:R-:W-:Y:S02]  /*0890*/  @P6 LOP3.LUT R4, R4, R17, RZ, 0x3c, !PT ;  /* 0x0000001104046212 */ /* 0x004fe400078e3cff */
[----:B---3--:R-:W-:Y:S02]  /*08a0*/  @P6 LOP3.LUT R2, R2, R19, RZ, 0x3c, !PT ;  /* 0x0000001302026212 */ /* 0x008fe400078e3cff */
[----:B----4-:R-:W-:Y:S02]  /*08b0*/  @P0 LOP3.LUT R4, R4, R21, RZ, 0x3c, !PT ;  /* 0x0000001504040212 */ /* 0x010fe400078e3cff */
[----:B------:R-:W-:Y:S02]  /*08c0*/  @P0 LOP3.LUT R2, R2, R23, RZ, 0x3c, !PT ;  /* 0x0000001702020212 */ /* 0x000fe400078e3cff */
[----:B------:R-:W-:-:S13]  /*08d0*/  R2P PR, R20.B1, 0x7f ;  /* 0x0000007f14007804 */ /* 0x000fda0000001000 */
[----:B------:R-:W2:Y:S04]  /*08e0*/  @P0 LDG.E R18, desc[UR6][R14.64+0xb0] ;  /* 0x0000b0060e120981 */ /* 0x000ea8000c1e1900 */
[----:B------:R-:W3:Y:S04]  /*08f0*/  @P0 LDG.E R21, desc[UR6][R14.64+0xa0] ;  /* 0x0000a0060e150981 */ /* 0x000ee8000c1e1900 */
[----:B------:R-:W4:Y:S04]  /*0900*/  @P0 LDG.E R23, desc[UR6][R14.64+0xa4] ;  /* 0x0000a4060e170981 */ /* 0x000f28000c1e1900 */
[----:B------:R-:W4:Y:S04]  /*0910*/  @P0 LDG.E R16, desc[UR6][R14.64+0xa8] ;  /* 0x0000a8060e100981 */ /* 0x000f28000c1e1900 */
[----:B------:R-:W4:Y:S04]  /*0920*/  @P0 LDG.E R25, desc[UR6][R14.64+0xac] ;  /* 0x0000ac060e190981 */ /* 0x000f28000c1e1900 */
[----:B------:R-:W4:Y:S04]  /*0930*/  @P1 LDG.E R27, desc[UR6][R14.64+0xb4] ;  /* 0x0000b4060e1b1981 */ /* 0x000f28000c1e1900 */
[----:B------:R-:W4:Y:S04]  /*0940*/  @P2 LDG.E R29, desc[UR6][R14.64+0xc8] ;  /* 0x0000c8060e1d2981 */ /* 0x000f28000c1e1900 */
[----:B------:R-:W4:Y:S04]  /*0950*/  @P3 LDG.E R19, desc[UR6][R14.64+0xdc] ;  /* 0x0000dc060e133981 */ /* 0x000f28000c1e1900 */
        /* <DEDUP_REMOVED lines=12> */
[----:B------:R-:W-:Y:S01]  /*0a20*/  LOP3.LUT P0, RZ, R20, 0x8000, RZ, 0xc0, !PT ;  /* 0x0000800014ff7812 */ /* 0x000fe2000780c0ff */
[----:B------:R-:W4:Y:S04]  /*0a30*/  @P1 LDG.E R25, desc[UR6][R14.64+0xc0] ;  /* 0x0000c0060e191981 */ /* 0x000f28000c1e1900 */
[----:B------:R-:W4:Y:S01]  /*0a40*/  @P1 LDG.E R20, desc[UR6][R14.64+0xc4] ;  /* 0x0000c4060e141981 */ /* 0x000f22000c1e1900 */
[----:B------:R-:W-:-:S03]  /*0a50*/  @P1 LOP3.LUT R6, R6, R27, RZ, 0x3c, !PT ;  /* 0x0000001b06061212 */ /* 0x000fc600078e3cff */
[----:B------:R-:W4:Y:S01]  /*0a60*/  @P2 LDG.E R27, desc[UR6][R14.64+0xcc] ;  /* 0x0000cc060e1b2981 */ /* 0x000f22000c1e1900 */
[----:B------:R-:W-:-:S03]  /*0a70*/  @P2 LOP3.LUT R6, R6, R29, RZ, 0x3c, !PT ;  /* 0x0000001d06062212 */ /* 0x000fc600078e3cff */
[----:B------:R-:W4:Y:S01]  /*0a80*/  @P6 LDG.E R29, desc[UR6][R14.64+0x118] ;  /* 0x000118060e1d6981 */ /* 0x000f22000c1e1900 */
[----:B------:R-:W-:-:S03]  /*0a90*/  @P3 LOP3.LUT R6, R6, R19, RZ, 0x3c, !PT ;  /* 0x0000001306063212 */ /* 0x000fc600078e3cff */
[----:B------:R-:W4:Y:S01]  /*0aa0*/  @P2 LDG.E R19, desc[UR6][R14.64+0xd4] ;  /* 0x0000d4060e132981 */ /* 0x000f22000c1e1900 */
[----:B------:R-:W-:-:S03]  /*0ab0*/  @P4 LOP3.LUT R6, R6, R17, RZ, 0x3c, !PT ;  /* 0x0000001106064212 */ /* 0x000fc600078e3cff */
[----:B------:R-:W4:Y:S04]  /*0ac0*/  @P5 LDG.E R17, desc[UR6][R14.64+0x108] ;  /* 0x000108060e115981 */ /* 0x000f28000c1e1900 */
[----:B------:R-:W4:Y:S01]  /*0ad0*/  @P0 LDG.E R26, desc[UR6][R14.64+0x13c] ;  /* 0x00013c060e1a0981 */ /* 0x000f22000c1e1900 */
[----:B--2---:R-:W-:-:S03]  /*0ae0*/  @P1 LOP3.LUT R5, R5, R18, RZ, 0x3c, !PT ;  /* 0x0000001205051212 */ /* 0x004fc600078e3cff */
[----:B------:R-:W2:Y:S01]  /*0af0*/  @P4 LDG.E R18, desc[UR6][R14.64+0x100] ;  /* 0x000100060e124981 */ /* 0x000ea2000c1e1900 */
[----:B---3--:R-:W-:Y:S02]  /*0b00*/  @P5 LOP3.LUT R6, R6, R21, RZ, 0x3c, !PT ;  /* 0x0000001506065212 */ /* 0x008fe400078e3cff */
[----:B------:R-:W-:Y:S01]  /*0b10*/  @P2 LOP3.LUT R5, R5, R22, RZ, 0x3c, !PT ;  /* 0x0000001605052212 */ /* 0x000fe200078e3cff */
[----:B------:R-:W3:Y:S01]  /*0b20*/  @P3 LDG.E R21, desc[UR6][R14.64+0xe0] ;  /* 0x0000e0060e153981 */ /* 0x000ee2000c1e1900 */
[----:B----4-:R-:W-:-:S03]  /*0b30*/  @P1 LOP3.LUT R4, R4, R23, RZ, 0x3c, !PT ;  /* 0x0000001704041212 */ /* 0x010fc600078e3cff */
[----:B------:R-:W4:Y:S04]  /*0b40*/  @P3 LDG.E R22, desc[UR6][R14.64+0xec] ;  /* 0x0000ec060e163981 */ /* 0x000f28000c1e1900 */
[----:B------:R-:W2:Y:S01]  /*0b50*/  @P3 LDG.E R23, desc[UR6][R14.64+0xe8] ;  /* 0x0000e8060e173981 */ /* 0x000ea2000c1e1900 */
[----:B------:R-:W-:-:S03]  /*0b60*/  @P1 LOP3.LUT R2, R2, R25, RZ, 0x3c, !PT ;  /* 0x0000001902021212 */ /* 0x000fc600078e3cff */
[----:B------:R-:W2:Y:S01]  /*0b70*/  @P4 LDG.E R25, desc[UR6][R14.64+0xf4] ;  /* 0x0000f4060e194981 */ /* 0x000ea2000c1e1900 */
[----:B------:R-:W-:-:S03]  /*0b80*/  @P1 LOP3.LUT R3, R3, R20, RZ, 0x3c, !PT ;  /* 0x0000001403031212 */ /* 0x000fc600078e3cff */
[----:B------:R-:W2:Y:S01]  /*0b90*/  @P3 LDG.E R20, desc[UR6][R14.64+0xe4] ;  /* 0x0000e4060e143981 */ /* 0x000ea2000c1e1900 */
[----:B------:R-:W-:Y:S02]  /*0ba0*/  @P2 LOP3.LUT R4, R4, R27, RZ, 0x3c, !PT ;  /* 0x0000001b04042212 */ /* 0x000fe400078e3cff */
[----:B------:R-:W-:Y:S01]  /*0bb0*/  @P2 LOP3.LUT R3, R3, R16, RZ, 0x3c, !PT ;  /* 0x0000001003032212 */ /* 0x000fe200078e3cff */
[----:B------:R-:W2:Y:S04]  /*0bc0*/  @P4 LDG.E R27, desc[UR6][R14.64+0xfc] ;  /* 0x0000fc060e1b4981 */ /* 0x000ea8000c1e1900 */
[----:B------:R-:W2:Y:S01]  /*0bd0*/  @P5 LDG.E R16, desc[UR6][R14.64+0x10c] ;  /* 0x00010c060e105981 */ /* 0x000ea2000c1e1900 */
[----:B------:R-:W-:-:S03]  /*0be0*/  @P2 LOP3.LUT R2, R2, R19, RZ, 0x3c, !PT ;  /* 0x0000001302022212 */ /* 0x000fc600078e3cff */
[----:B------:R-:W2:Y:S01]  /*0bf0*/  @P5 LDG.E R19, desc[UR6][R14.64+0x110] ;  /* 0x000110060e135981 */ /* 0x000ea2000c1e1900 */
[----:B------:R-:W-:-:S03]  /*0c00*/  @P6 LOP3.LUT R6, R6, R29, RZ, 0x3c, !PT ;  /* 0x0000001d06066212 */ /* 0x000fc600078e3cff */
[----:B------:R-:W2:Y:S01]  /*0c10*/  @P0 LDG.E R29, desc[UR6][R14.64+0x12c] ;  /* 0x00012c060e1d0981 */ /* 0x000ea2000c1e1900 */
[----:B---3--:R-:W-:-:S03]  /*0c20*/  @P3 LOP3.LUT R4, R4, R21, RZ, 0x3c, !PT ;  /* 0x0000001504043212 */ /* 0x008fc600078e3cff */
[----:B------:R-:W3:Y:S01]  /*0c30*/  @P6 LDG.E R21, desc[UR6][R14.64+0x11c] ;  /* 0x00011c060e156981 */ /* 0x000ee2000c1e1900 */
[----:B----4-:R-:W-:-:S03]  /*0c40*/  @P3 LOP3.LUT R3, R3, R22, RZ, 0x3c, !PT ;  /* 0x0000001603033212 */ /* 0x010fc600078e3cff */
[----:B------:R-:W4:Y:S01]  /*0c50*/  @P6 LDG.E R22, desc[UR6][R14.64+0x128] ;  /* 0x000128060e166981 */ /* 0x000f22000c1e1900 */
[----:B--2---:R-:W-:Y:S02]  /*0c60*/  @P3 LOP3.LUT R2, R2, R23, RZ, 0x3c, !PT ;  /* 0x0000001702023212 */ /* 0x004fe400078e3cff */
[----:B------:R-:W-:Y:S01]  /*0c70*/  @P4 LOP3.LUT R3, R3, R18, RZ, 0x3c, !PT ;  /* 0x0000001203034212 */ /* 0x000fe200078e3cff */
[----:B------:R-:W2:Y:S01]  /*0c80*/  @P6 LDG.E R23, desc[UR6][R14.64+0x124] ;  /* 0x000124060e176981 */ /* 0x000ea2000c1e1900 */
[----:B------:R-:W-:-:S03]  /*0c90*/  @P4 LOP3.LUT R4, R4, R25, RZ, 0x3c, !PT ;  /* 0x0000001904044212 */ /* 0x000fc600078e3cff */
[----:B------:R-:W4:Y:S01]  /*0ca0*/  @P6 LDG.E R18, desc[UR6][R14.64+0x120] ;  /* 0x000120060e126981 */ /* 0x000f22000c1e1900 */
[----:B------:R-:W-:-:S03]  /*0cb0*/  @P3 LOP3.LUT R5, R5, R20, RZ, 0x3c, !PT ;  /* 0x0000001405053212 */ /* 0x000fc600078e3cff */
[----:B------:R-:W4:Y:S01]  /*0cc0*/  @P5 LDG.E R20, desc[UR6][R14.64+0x114] ;  /* 0x000114060e145981 */ /* 0x000f22000c1e1900 */
[----:B------:R-:W-:Y:S02]  /*0cd0*/  @P4 LOP3.LUT R5, R5, R24, RZ, 0x3c, !PT ;  /* 0x0000001805054212 */ /* 0x000fe400078e3cff */
[----:B------:R-:W-:Y:S01]  /*0ce0*/  @P5 LOP3.LUT R4, R4, R17, RZ, 0x3c, !PT ;  /* 0x0000001104045212 */ /* 0x000fe200078e3cff */
[----:B------:R-:W4:Y:S04]  /*0cf0*/  @P0 LDG.E R24, desc[UR6][R14.64+0x134] ;  /* 0x000134060e180981 */ /* 0x000f28000c1e1900 */
[----:B------:R-:W4:Y:S04]  /*0d00*/  @P0 LDG.E R17, desc[UR6][R14.64+0x130] ;  /* 0x000130060e110981 */ /* 0x000f28000c1e1900 */
[----:B------:R-:W4:Y:S01]  /*0d10*/  @P0 LDG.E R25, desc[UR6][R14.64+0x138] ;  /* 0x000138060e190981 */ /* 0x000f22000c1e1900 */
[----:B------:R-:W-:Y:S01]  /*0d20*/  UIADD3 UR4, UPT, UPT, UR4, 0x10, URZ ;  /* 0x0000001004047890 */ /* 0x000fe2000fffe0ff */
[----:B------:R-:W-:-:S03]  /*0d30*/  @P4 LOP3.LUT R2, R2, R27, RZ, 0x3c, !PT ;  /* 0x0000001b02024212 */ /* 0x000fc600078e3cff */
[----:B------:R-:W-:Y:S01]  /*0d40*/  UISETP.NE.AND UP0, UPT, UR4, 0x20, UPT ;  /* 0x000000200400788c */ /* 0x000fe2000bf05270 */
[----:B------:R-:W-:Y:S02]  /*0d50*/  @P5 LOP3.LUT R5, R5, R16, RZ, 0x3c, !PT ;  /* 0x0000001005055212 */ /* 0x000fe400078e3cff */
[----:B------:R-:W-:Y:S02]  /*0d60*/  @P5 LOP3.LUT R2, R2, R19, RZ, 0x3c, !PT ;  /* 0x0000001302025212 */ /* 0x000fe400078e3cff */
[----:B------:R-:W-:Y:S02]  /*0d70*/  @P0 LOP3.LUT R6, R6, R29, RZ, 0x3c, !PT ;  /* 0x0000001d06060212 */ /* 0x000fe400078e3cff */
[----:B---3--:R-:W-:Y:S02]  /*0d80*/  @P6 LOP3.LUT R4, R4, R21, RZ, 0x3c, !PT ;  /* 0x0000001504046212 */ /* 0x008fe400078e3cff */
[----:B--2---:R-:W-:Y:S02]  /*0d90*/  @P6 LOP3.LUT R2, R2, R23, RZ, 0x3c, !PT ;  /* 0x0000001702026212 */ /* 0x004fe400078e3cff */
[----:B----4-:R-:W-:-:S02]  /*0da0*/  @P6 LOP3.LUT R5, R5, R18, RZ, 0x3c, !PT ;  /* 0x0000001205056212 */ /* 0x010fc400078e3cff */
[----:B------:R-:W-:-:S04]  /*0db0*/  @P5 LOP3.LUT R3, R3, R20, RZ, 0x3c, !PT ;  /* 0x0000001403035212 */ /* 0x000fc800078e3cff */
[----:B------:R-:W-:Y:S02]  /*0dc0*/  @P6 LOP3.LUT R3, R3, R22, RZ, 0x3c, !PT ;  /* 0x0000001603036212 */ /* 0x000fe400078e3cff */
[----:B------:R-:W-:Y:S02]  /*0dd0*/  @P0 LOP3.LUT R5, R5, R24, RZ, 0x3c, !PT ;  /* 0x0000001805050212 */ /* 0x000fe400078e3cff */
[----:B------:R-:W-:Y:S02]  /*0de0*/  @P0 LOP3.LUT R4, R4, R17, RZ, 0x3c, !PT ;  /* 0x0000001104040212 */ /* 0x000fe400078e3cff */
[----:B------:R-:W-:Y:S02]  /*0df0*/  @P0 LOP3.LUT R3, R3, R26, RZ, 0x3c, !PT ;  /* 0x0000001a03030212 */ /* 0x000fe400078e3cff */
[----:B------:R-:W-:Y:S01]  /*0e00*/  @P0 LOP3.LUT R2, R2, R25, RZ, 0x3c, !PT ;  /* 0x0000001902020212 */ /* 0x000fe200078e3cff */
[----:B------:R-:W-:Y:S06]  /*0e10*/  BRA.U UP0, `(.L_x_4) ;  /* 0xfffffff500487547 */ /* 0x000fec000b83ffff */
[----:B------:R-:W-:-:S05]  /*0e20*/  VIADD R12, R12, 0x1 ;  /* 0x000000010c0c7836 */ /* 0x000fca0000000000 */
[----:B------:R-:W-:-:S13]  /*0e30*/  ISETP.NE.AND P0, PT, R12, 0x5, PT ;  /* 0x000000050c00780c */ /* 0x000fda0003f05270 */
[----:B------:R-:W-:Y:S05]  /*0e40*/  @P0 BRA `(.L_x_5) ;  /* 0xfffffff400300947 */ /* 0x000fea000383ffff */
[----:B------:R-:W-:Y:S01]  /*0e50*/  LOP3.LUT R7, R10, 0x3, RZ, 0xc0, !PT ;  /* 0x000000030a077812 */ /* 0x000fe200078ec0ff */
[----:B------:R0:W-:Y:S03]  /*0e60*/  STL.64 [R1+0x8], R4 ;  /* 0x0000080401007387 */ /* 0x0001e60000100a00 */
[----:B------:R-:W-:Y:S01]  /*0e70*/  ISETP.NE.U32.AND P0, PT, R7, 0x1, PT ;  /* 0x000000010700780c */ /* 0x000fe20003f05070 */
[----:B------:R0:W-:Y:S03]  /*0e80*/  STL.64 [R1+0x10], R2 ;  /* 0x0000100201007387 */ /* 0x0001e60000100a00 */
[----:B------:R-:W-:Y:S01]  /*0e90*/  ISETP.NE.AND.EX P0, PT, RZ, RZ, PT, P0 ;  /* 0x000000ffff00720c */ /* 0x000fe20003f05300 */
[----:B------:R0:W-:-:S12]  /*0ea0*/  STL [R1+0x4], R6 ;  /* 0x0000040601007387 */ /* 0x0001d80000100800 */
[----:B0-----:R-:W-:Y:S05]  /*0eb0*/  @!P0 BRA `(.L_x_3) ;  /* 0x0000001800088947 */ /* 0x001fea0003800000 */
[----:B------:R-:W-:Y:S01]  /*0ec0*/  UMOV UR4, URZ ;  /* 0x000000ff00047c82 */ /* 0x000fe20008000000 */
[----:B------:R-:W-:Y:S01]  /*0ed0*/  UMOV UR5, URZ ;  /* 0x000000ff00057c82 */ /* 0x000fe20008000000 */
[----:B------:R-:W-:Y:S02]  /*0ee0*/  IMAD.MOV.U32 R6, RZ, RZ, RZ ;  /* 0x000000ffff067224 */ /* 0x000fe400078e00ff */
[----:B------:R-:W-:Y:S02]  /*0ef0*/  IMAD.MOV.U32 R12, RZ, RZ, RZ ;  /* 0x000000ffff0c7224 */ /* 0x000fe400078e00ff */
[----:B------:R-:W-:Y:S02]  /*0f00*/  IMAD.MOV.U32 R2, RZ, RZ, RZ ;  /* 0x000000ffff027224 */ /* 0x000fe400078e00ff */
[----:B------:R-:W-:Y:S02]  /*0f10*/  IMAD.MOV.U32 R5, RZ, RZ, RZ ;  /* 0x000000ffff057224 */ /* 0x000fe400078e00ff */
[----:B------:R-:W-:-:S02]  /*0f20*/  IMAD.U32 R3, RZ, RZ, UR4 ;  /* 0x00000004ff037e24 */ /* 0x000fc4000f8e00ff */
[----:B------:R-:W-:-:S07]  /*0f30*/  IMAD.U32 R4, RZ, RZ, UR5 ;  /* 0x00000005ff047e24 */ /* 0x000fce000f8e00ff */
.L_x_7:
[----:B------:R-:W-:-:S06]  /*0f40*/  IMAD R7, R12, 0x4, R1 ;  /* 0x000000040c077824 */ /* 0x000fcc00078e0201 */
[----:B------:R-:W5:Y:S01]  /*0f50*/  LDL R7, [R7+0x4] ;  /* 0x0000040007077983 */ /* 0x000f620000100800 */
[----:B------:R-:W-:-:S05]  /*0f60*/  UMOV UR4, URZ ;  /* 0x000000ff00047c82 */ /* 0x000fca0008000000 */
.L_x_6:
        /* <DEDUP_REMOVED lines=8> */
[----:B------:R-:W2:Y:S04]  /*0ff0*/  @!P0 LDG.E R17, desc[UR6][R14.64] ;  /* 0x000000060e118981 */ /* 0x000ea8000c1e1900 */
        /* <DEDUP_REMOVED lines=169> */
[----:B------:R0:W-:Y:S03]  /*1a90*/  STL [R1+0x4], R6 ;  /* 0x0000040601007387 */ /* 0x0001e60000100800 */
[----:B------:R-:W-:Y:S01]  /*1aa0*/  ISETP.NE.U32.AND P0, PT, R7, 0x3, PT ;  /* 0x000000030700780c */ /* 0x000fe20003f05070 */
[----:B------:R0:W-:Y:S03]  /*1ab0*/  STL.64 [R1+0x8], R4 ;  /* 0x0000080401007387 */ /* 0x0001e60000100a00 */
[----:B------:R-:W-:Y:S01]  /*1ac0*/  ISETP.NE.AND.EX P0, PT, RZ, RZ, PT, P0 ;  /* 0x000000ffff00720c */ /* 0x000fe20003f05300 */
[----:B------:R0:W-:-:S12]  /*1ad0*/  STL.64 [R1+0x10], R2 ;  /* 0x0000100201007387 */ /* 0x0001d80000100a00 */
[----:B0-----:R-:W-:Y:S05]  /*1ae0*/  @P0 BRA `(.L_x_3) ;  /* 0x0000000800fc0947 */ /* 0x001fea0003800000 */
        /* <DEDUP_REMOVED lines=8> */
.L_x_9:
[----:B------:R-:W-:-:S06]  /*1b70*/  IMAD R7, R12, 0x4, R1 ;  /* 0x000000040c077824 */ /* 0x000fcc00078e0201 */
[----:B------:R-:W5:Y:S01]  /*1b80*/  LDL R7, [R7+0x4] ;  /* 0x0000040007077983 */ /* 0x000f620000100800 */
[----:B------:R-:W-:-:S05]  /*1b90*/  UMOV UR4, URZ ;  /* 0x000000ff00047c82 */ /* 0x000fca0008000000 */
.L_x_8:
        /* <DEDUP_REMOVED lines=177> */
[----:B------:R0:W-:Y:S04]  /*26b0*/  STL [R1+0x4], R6 ;  /* 0x0000040601007387 */ /* 0x0001e80000100800 */
[----:B------:R0:W-:Y:S04]  /*26c0*/  STL.64 [R1+0x8], R4 ;  /* 0x0000080401007387 */ /* 0x0001e80000100a00 */
[----:B------:R0:W-:Y:S02]  /*26d0*/  STL.64 [R1+0x10], R2 ;  /* 0x0000100201007387 */ /* 0x0001e40000100a00 */
.L_x_3:
[----:B-1----:R-:W-:Y:S05]  /*26e0*/  BSYNC.RECONVERGENT B1 ;  /* 0x0000000000017941 */ /* 0x002fea0003800200 */
.L_x_2:
[C---:B------:R-:W-:Y:S01]  /*26f0*/  ISETP.GT.U32.AND P0, PT, R10.reuse, 0x3, PT ;  /* 0x000000030a00780c */ /* 0x040fe20003f04070 */
[----:B------:R-:W-:Y:S01]  /*2700*/  VIADD R11, R11, 0x1 ;  /* 0x000000010b0b7836 */ /* 0x000fe20000000000 */
[--C-:B------:R-:W-:Y:S02]  /*2710*/  SHF.R.U64 R10, R10, 0x2, R13.reuse ;  /* 0x000000020a0a7819 */ /* 0x100fe4000000120d */
[----:B------:R-:W-:Y:S02]  /*2720*/  ISETP.GT.U32.AND.EX P0, PT, R13, RZ, PT, P0 ;  /* 0x000000ff0d00720c */ /* 0x000fe40003f04100 */
[----:B------:R-:W-:-:S11]  /*2730*/  SHF.R.U32.HI R13, RZ, 0x2, R13 ;  /* 0x00000002ff0d7819 */ /* 0x000fd6000001160d */
[----:B------:R-:W-:Y:S05]  /*2740*/  @P0 BRA `(.L_x_10) ;  /* 0xffffffd800c40947 */ /* 0x000fea000383ffff */
.L_x_1:
[----:B-1----:R-:W-:Y:S05]  /*2750*/  BSYNC.RECONVERGENT B0 ;  /* 0x0000000000007941 */ /* 0x002fea0003800200 */
.L_x_0:
[----:B0-----:R-:W-:Y:S01]  /*2760*/  SHF.R.U32.HI R5, RZ, 0x2, R6 ;  /* 0x00000002ff057819 */ /* 0x001fe20000011606 */
[----:B------:R-:W-:Y:S01]  /*2770*/  IMAD.SHL.U32 R2, R3, 0x10, RZ ;  /* 0x0000001003027824 */ /* 0x000fe200078e00ff */
[----:B------:R-:W-:Y:S01]  /*2780*/  BSSY.RECONVERGENT B0, `(.L_x_11) ;  /* 0x000003b000007945 */ /* 0x000fe20003800200 */
[----:B------:R-:W-:Y:S01]  /*2790*/  IMAD.MOV.U32 R8, RZ, RZ, 0x3e055027 ;  /* 0x3e055027ff087424 */ /* 0x000fe200078e00ff */
[----:B------:R-:W-:Y:S01]  /*27a0*/  LOP3.LUT R5, R5, R6, RZ, 0x3c, !PT ;  /* 0x0000000605057212 */ /* 0x000fe200078e3cff */
[----:B------:R-:W-:-:S04]  /*27b0*/  IMAD.MOV.U32 R9, RZ, RZ, 0x7f800000 ;  /* 0x7f800000ff097424 */ /* 0x000fc800078e00ff */
[----:B------:R-:W-:-:S05]  /*27c0*/  IMAD.SHL.U32 R6, R5, 0x2, RZ ;  /* 0x0000000205067824 */ /* 0x000fca00078e00ff */
[----:B------:R-:W-:Y:S01]  /*27d0*/  LOP3.LUT R2, R5, R6, R2, 0x96, !PT ;  /* 0x0000000605027212 */ /* 0x000fe200078e9602 */
[----:B------:R-:W-:-:S03]  /*27e0*/  IMAD.MOV.U32 R5, RZ, RZ, 0x2f800000 ;  /* 0x2f800000ff057424 */ /* 0x000fc600078e00ff */
[----:B------:R-:W-:-:S05]  /*27f0*/  LOP3.LUT R3, R2, R3, RZ, 0x3c, !PT ;  /* 0x0000000302037212 */ /* 0x000fca00078e3cff */
[----:B------:R-:W-:-:S05]  /*2800*/  VIADD R2, R3, 0xd209373c ;  /* 0xd209373c03027836 */ /* 0x000fca0000000000 */
[----:B------:R-:W-:-:S05]  /*2810*/  I2FP.F32.U32 R2, R2 ;  /* 0x0000000200027245 */ /* 0x000fca0000201000 */
[----:B------:R-:W-:-:S05]  /*2820*/  FFMA R6, R2, R5, 1.1641532182693481445e-10 ;  /* 0x2f00000002067423 */ /* 0x000fca0000000005 */
[----:B------:R-:W-:-:S13]  /*2830*/  FSETP.GEU.AND P0, PT, R6, 1.175494350822287508e-38, PT ;  /* 0x008000000600780b */ /* 0x000fda0003f0e000 */
[----:B------:R-:W-:-:S04]  /*2840*/  @!P0 FMUL R6, R6, 8388608 ;  /* 0x4b00000006068820 */ /* 0x000fc80000400000 */
[----:B------:R-:W-:-:S05]  /*2850*/  VIADD R2, R6, 0xc0d55555 ;  /* 0xc0d5555506027836 */ /* 0x000fca0000000000 */
[----:B------:R-:W-:-:S05]  /*2860*/  LOP3.LUT R5, R2, 0xff800000, RZ, 0xc0, !PT ;  /* 0xff80000002057812 */ /* 0x000fca00078ec0ff */
[----:B------:R-:W-:Y:S01]  /*2870*/  IMAD.IADD R2, R6, 0x1, -R5 ;  /* 0x0000000106027824 */ /* 0x000fe200078e0a05 */
[----:B------:R-:W-:-:S03]  /*2880*/  I2FP.F32.S32 R5, R5 ;  /* 0x0000000500057245 */ /* 0x000fc60000201400 */
[----:B------:R-:W-:-:S04]  /*2890*/  FADD R7, R2, -1 ;  /* 0xbf80000002077421 */ /* 0x000fc80000000000 */
[----:B------:R-:W-:-:S04]  /*28a0*/  FFMA R2, R7, -R8, 0.14084610342979431152 ;  /* 0x3e1039f607027423 */ /* 0x000fc80000000808 */
[----:B------:R-:W-:-:S04]  /*28b0*/  FFMA R2, R7, R2, -0.12148627638816833496 ;  /* 0xbdf8cdcc07027423 */ /* 0x000fc80000000002 */
[----:B------:R-:W-:-:S04]  /*28c0*/  FFMA R2, R7, R2, 0.13980610668659210205 ;  /* 0x3e0f295507027423 */ /* 0x000fc80000000002 */
[----:B------:R-:W-:-:S04]  /*28d0*/  FFMA R2, R7, R2, -0.16684235632419586182 ;  /* 0xbe2ad8b907027423 */ /* 0x000fc80000000002 */
[----:B------:R-:W-:-:S04]  /*28e0*/  FFMA R2, R7, R2, 0.20012299716472625732 ;  /* 0x3e4ced0b07027423 */ /* 0x000fc80000000002 */
[----:B------:R-:W-:-:S04]  /*28f0*/  FFMA R2, R7, R2, -0.24999669194221496582 ;  /* 0xbe7fff2207027423 */ /* 0x000fc80000000002 */
[----:B------:R-:W-:-:S04]  /*2900*/  FFMA R2, R7, R2, 0.33333182334899902344 ;  /* 0x3eaaaa7807027423 */ /* 0x000fc80000000002 */
[C---:B------:R-:W-:Y:S01]  /*2910*/  FFMA R8, R7.reuse, R2, -0.5 ;  /* 0xbf00000007087423 */ /* 0x040fe20000000002 */
[----:B------:R-:W-:Y:S02]  /*2920*/  FSEL R2, RZ, -23, P0 ;  /* 0xc1b80000ff027808 */ /* 0x000fe40000000000 */
[----:B------:R-:W-:Y:S01]  /*2930*/  ISETP.GT.U32.AND P0, PT, R6, 0x7f7fffff, PT ;  /* 0x7f7fffff0600780c */ /* 0x000fe20003f04070 */
[----:B------:R-:W-:Y:S02]  /*2940*/  FMUL R8, R7, R8 ;  /* 0x0000000807087220 */ /* 0x000fe40000400000 */
[----:B------:R-:W-:Y:S01]  /*2950*/  FFMA R2, R5, 1.1920928955078125e-07, R2 ;  /* 0x3400000005027823 */ /* 0x000fe20000000002 */
[----:B------:R-:W-:Y:S01]  /*2960*/  SHF.R.U32.HI R5, RZ, 0x2, R4 ;  /* 0x00000002ff057819 */ /* 0x000fe20000011604 */
[----:B------:R-:W-:-:S03]  /*2970*/  FFMA R7, R7, R8, R7 ;  /* 0x0000000807077223 */ /* 0x000fc60000000007 */
[----:B------:R-:W-:Y:S01]  /*2980*/  LOP3.LUT R5, R5, R4, RZ, 0x3c, !PT ;  /* 0x0000000405057212 */ /* 0x000fe200078e3cff */
[----:B------:R-:W-:Y:S01]  /*2990*/  FFMA R7, R2, 0.69314718246459960938, R7 ;  /* 0x3f31721802077823 */ /* 0x000fe20000000007 */
[----:B------:R-:W-:-:S03]  /*29a0*/  IMAD.SHL.U32 R2, R3, 0x10, RZ ;  /* 0x0000001003027824 */ /* 0x000fc600078e00ff */
[C---:B------:R-:W-:Y:S01]  /*29b0*/  @P0 FFMA R7, R6.reuse, R9, +INF ;  /* 0x7f80000006070423 */ /* 0x040fe20000000009 */
[----:B------:R-:W-:Y:S01]  /*29c0*/  IMAD.SHL.U32 R4, R5, 0x2, RZ ;  /* 0x0000000205047824 */ /* 0x000fe200078e00ff */
[----:B------:R-:W-:Y:S02]  /*29d0*/  FSETP.NEU.AND P0, PT, R6, RZ, PT ;  /* 0x000000ff0600720b */ /* 0x000fe40003f0d000 */
[----:B------:R-:W-:Y:S02]  /*29e0*/  FMUL R7, R7, -2 ;  /* 0xc000000007077820 */ /* 0x000fe40000400000 */
[----:B------:R-:W-:-:S03]  /*29f0*/  LOP3.LUT R2, R5, R4, R2, 0x96, !PT ;  /* 0x0000000405027212 */ /* 0x000fc600078e9602 */
[----:B------:R-:W-:Y:S02]  /*2a00*/  FSEL R6, R7, +INF , P0 ;  /* 0x7f80000007067808 */ /* 0x000fe40000000000 */
[----:B------:R-:W-:Y:S02]  /*2a10*/  LOP3.LUT R2, R2, R3, RZ, 0x3c, !PT ;  /* 0x0000000302027212 */ /* 0x000fe400078e3cff */
[----:B------:R0:W1:Y:S01]  /*2a20*/  MUFU.RSQ R5, R6 ;  /* 0x0000000600057308 */ /* 0x0000620000001400 */
[----:B------:R-:W-:Y:S02]  /*2a30*/  VIADD R3, R6, 0xf3000000 ;  /* 0xf300000006037836 */ /* 0x000fe40000000000 */
[----:B------:R-:W-:-:S03]  /*2a40*/  VIADD R2, R2, 0xd20ebf01 ;  /* 0xd20ebf0102027836 */ /* 0x000fc60000000000 */
[----:B------:R-:W-:Y:S01]  /*2a50*/  ISETP.GT.U32.AND P0, PT, R3, 0x727fffff, PT ;  /* 0x727fffff0300780c */ /* 0x000fe20003f04070 */
[----:B------:R-:W-:Y:S01]  /*2a60*/  IMAD.MOV.U32 R3, RZ, RZ, 0x30c90fdb ;  /* 0x30c90fdbff037424 */ /* 0x000fe200078e00ff */
[----:B------:R-:W-:-:S05]  /*2a70*/  I2FP.F32.U32 R2, R2 ;  /* 0x0000000200027245 */ /* 0x000fca0000201000 */
[----:B------:R-:W-:-:S06]  /*2a80*/  FFMA R10, R2, R3, 7.314590599882819788e-10 ;  /* 0x30490fdb020a7423 */ /* 0x000fcc0000000003 */
[----:B01----:R-:W-:Y:S05]  /*2a90*/  @!P0 BRA `(.L_x_12) ;  /* 0x0000000000148947 */ /* 0x003fea0003800000 */
[----:B------:R-:W-:Y:S01]  /*2aa0*/  IMAD.MOV.U32 R2, RZ, RZ, R6 ;  /* 0x000000ffff027224 */ /* 0x000fe200078e0006 */
[----:B------:R-:W-:-:S07]  /*2ab0*/  MOV R9, 0x2ad0 ;  /* 0x00002ad000097802 */ /* 0x000fce0000000f00 */
[----:B------:R-:W-:Y:S05]  /*2ac0*/  CALL.REL.NOINC `($__internal_0_$__cuda_sm20_sqrt_rn_f32_slowpath) ;  /* 0x0000000000b47944 */ /* 0x000fea0003c00000 */
[----:B------:R-:W-:Y:S01]  /*2ad0*/  IMAD.MOV.U32 R3, RZ, RZ, R2 ;  /* 0x000000ffff037224 */ /* 0x000fe200078e0002 */
[----:B------:R-:W-:Y:S06]  /*2ae0*/  BRA `(.L_x_13) ;  /* 0x0000000000107947 */ /* 0x000fec0003800000 */
.L_x_12:
[----:B------:R-:W-:Y:S01]  /*2af0*/  FMUL.FTZ R3, R6, R5 ;  /* 0x0000000506037220 */ /* 0x000fe20000410000 */
[----:B------:R-:W-:-:S03]  /*2b00*/  FMUL.FTZ R4, R5, 0.5 ;  /* 0x3f00000005047820 */ /* 0x000fc60000410000 */
[----:B------:R-:W-:-:S04]  /*2b10*/  FFMA R2, -R3, R3, R6 ;  /* 0x0000000303027223 */ /* 0x000fc80000000106 */
[----:B------:R-:W-:-:S07]  /*2b20*/  FFMA R3, R2, R4, R3 ;  /* 0x0000000402037223 */ /* 0x000fce0000000003 */
.L_x_13:
[----:B------:R-:W-:Y:S05]  /*2b30*/  BSYNC.RECONVERGENT B0 ;  /* 0x0000000000007941 */ /* 0x000fea0003800200 */
.L_x_11:
[----:B------:R-:W0:Y:S01]  /*2b40*/  LDCU UR4, c[0x0][0x384] ;  /* 0x00007080ff0477ac */ /* 0x000e220008000800 */
[----:B------:R-:W-:-:S06]  /*2b50*/  FMUL.RZ R4, R10, 0.15915493667125701904 ;  /* 0x3e22f9830a047820 */ /* 0x000fcc000040c000 */
[----:B------:R-:W1:Y:S01]  /*2b60*/  MUFU.SIN R4, R4 ;  /* 0x0000000400047308 */ /* 0x000e620000000400 */
[----:B0-----:R-:W-:Y:S01]  /*2b70*/  I2FP.F32.U32 R5, UR4 ;  /* 0x0000000400057c45 */ /* 0x001fe20008201000 */
[----:B------:R-:W-:Y:S02]  /*2b80*/  UMOV UR4, 0x40000000 ;  /* 0x4000000000047882 */ /* 0x000fe40000000000 */
[----:B------:R-:W-:-:S04]  /*2b90*/  IMAD.U32 R8, RZ, RZ, UR4 ;  /* 0x00000004ff087e24 */ /* 0x000fc8000f8e00ff */
[----:B------:R-:W0:Y:S01]  /*2ba0*/  MUFU.RCP R2, R5 ;  /* 0x0000000500027308 */ /* 0x000e220000001000 */
[----:B-1----:R-:W-:-:S07]  /*2bb0*/  FMUL R3, R4, R3 ;  /* 0x0000000304037220 */ /* 0x002fce0000400000 */
[----:B------:R-:W1:Y:S01]  /*2bc0*/  FCHK P0, R8, R5 ;  /* 0x0000000508007302 */ /* 0x000e620000000000 */
[----:B0-----:R-:W-:-:S04]  /*2bd0*/  FFMA R7, -R5, R2, 1 ;  /* 0x3f80000005077423 */ /* 0x001fc80000000102 */
[----:B------:R-:W-:-:S04]  /*2be0*/  FFMA R2, R2, R7, R2 ;  /* 0x0000000702027223 */ /* 0x000fc80000000002 */
[----:B------:R-:W-:-:S04]  /*2bf0*/  FFMA R6, R2, 2, RZ ;  /* 0x4000000002067823 */ /* 0x000fc800000000ff */
[----:B------:R-:W-:-:S04]  /*2c00*/  FFMA R7, -R5, R6, 2 ;  /* 0x4000000005077423 */ /* 0x000fc80000000106 */
[----:B------:R-:W-:Y:S01]  /*2c10*/  FFMA R2, R2, R7, R6 ;  /* 0x0000000702027223 */ /* 0x000fe20000000006 */
[----:B-1----:R-:W-:Y:S06]  /*2c20*/  @!P0 BRA `(.L_x_14) ;  /* 0x00000000000c8947 */ /* 0x002fec0003800000 */
[----:B------:R-:W-:-:S07]  /*2c30*/  MOV R4, 0x2c50 ;  /* 0x00002c5000047802 */ /* 0x000fce0000000f00 */
[----:B------:R-:W-:Y:S05]  /*2c40*/  CALL.REL.NOINC `($__internal_1_$__cuda_sm3x_div_rn_noftz_f32_slowpath) ;  /* 0x0000000000b07944 */ /* 0x000fea0003c00000 */
[----:B------:R-:W-:-:S07]  /*2c50*/  IMAD.MOV.U32 R2, RZ, RZ, R8 ;  /* 0x000000ffff027224 */ /* 0x000fce00078e0008 */
.L_x_14:
[----:B------:R-:W-:Y:S01]  /*2c60*/  VIADD R4, R2, 0xf3000000 ;  /* 0xf300000002047836 */ /* 0x000fe20000000000 */
[----:B------:R0:W1:Y:S04]  /*2c70*/  MUFU.RSQ R7, R2 ;  /* 0x0000000200077308 */ /* 0x0000680000001400 */
[----:B------:R-:W-:-:S13]  /*2c80*/  ISETP.GT.U32.AND P0, PT, R4, 0x727fffff, PT ;  /* 0x727fffff0400780c */ /* 0x000fda0003f04070 */
[----:B01----:R-:W-:Y:S05]  /*2c90*/  @!P0 BRA `(.L_x_15) ;  /* 0x0000000000148947 */ /* 0x003fea0003800000 */
[----:B------:R-:W-:Y:S01]  /*2ca0*/  BSSY.RECONVERGENT B0, `(.L_x_16) ;  /* 0x0000003000007945 */ /* 0x000fe20003800200 */
[----:B------:R-:W-:-:S07]  /*2cb0*/  MOV R9, 0x2cd0 ;  /* 0x00002cd000097802 */ /* 0x000fce0000000f00 */
[----:B------:R-:W-:Y:S05]  /*2cc0*/  CALL.REL.NOINC `($__internal_0_$__cuda_sm20_sqrt_rn_f32_slowpath) ;  /* 0x0000000000347944 */ /* 0x000fea0003c00000 */
[----:B------:R-:W-:Y:S05]  /*2cd0*/  BSYNC.RECONVERGENT B0 ;  /* 0x0000000000007941 */ /* 0x000fea0003800200 */
.L_x_16:
[----:B------:R-:W-:Y:S05]  /*2ce0*/  BRA `(.L_x_17) ;  /* 0x0000000000107947 */ /* 0x000fea0003800000 */
.L_x_15:
[C---:B------:R-:W-:Y:S01]  /*2cf0*/  FMUL.FTZ R5, R7.reuse, R2 ;  /* 0x0000000207057220 */ /* 0x040fe20000410000 */
[----:B------:R-:W-:-:S03]  /*2d00*/  FMUL.FTZ R4, R7, 0.5 ;  /* 0x3f00000007047820 */ /* 0x000fc60000410000 */
[----:B------:R-:W-:-:S04]  /*2d10*/  FFMA R2, -R5, R5, R2 ;  /* 0x0000000505027223 */ /* 0x000fc80000000102 */
[----:B------:R-:W-:-:S07]  /*2d20*/  FFMA R2, R2, R4, R5 ;  /* 0x0000000402027223 */ /* 0x000fce0000000005 */
.L_x_17:
[----:B------:R-:W0:Y:S01]  /*2d30*/  LDCU.64 UR4, c[0x0][0x388] ;  /* 0x00007100ff0477ac */ /* 0x000e220008000a00 */
[----:B------:R-:W-:Y:S01]  /*2d40*/  SHF.R.S32.HI R5, RZ, 0x1f, R0 ;  /* 0x0000001fff057819 */ /* 0x000fe20000011400 */
[----:B------:R-:W-:Y:S01]  /*2d50*/  FMUL R3, R3, R2 ;  /* 0x0000000203037220 */ /* 0x000fe20000400000 */
[----:B0-----:R-:W-:-:S04]  /*2d60*/  LEA R4, P0, R0, UR4, 0x2 ;  /* 0x0000000400047c11 */ /* 0x001fc8000f8010ff */
[----:B------:R-:W-:-:S05]  /*2d70*/  LEA.HI.X R5, R0, UR5, R5, 0x2, P0 ;  /* 0x0000000500057c11 */ /* 0x000fca00080f1405 */
[----:B------:R-:W-:Y:S01]  /*2d80*/  STG.E desc[UR6][R4.64], R3 ;  /* 0x0000000304007986 */ /* 0x000fe2000c101906 */
[----:B------:R-:W-:Y:S05]  /*2d90*/  EXIT ;  /* 0x000000000000794d */ /* 0x000fea0003800000 */
        .weak           $__internal_0_$__cuda_sm20_sqrt_rn_f32_slowpath
        .type           $__internal_0_$__cuda_sm20_sqrt_rn_f32_slowpath,@function
        .size           $__internal_0_$__cuda_sm20_sqrt_rn_f32_slowpath,($__internal_1_$__cuda_sm3x_div_rn_noftz_f32_slowpath - $__internal_0_$__cuda_sm20_sqrt_rn_f32_slowpath)
$__internal_0_$__cuda_sm20_sqrt_rn_f32_slowpath:
[----:B------:R-:W-:-:S13]  /*2da0*/  LOP3.LUT P0, RZ, R2, 0x7fffffff, RZ, 0xc0, !PT ;  /* 0x7fffffff02ff7812 */ /* 0x000fda000780c0ff */
[----:B------:R-:W-:Y:S01]  /*2db0*/  @!P0 IMAD.MOV.U32 R4, RZ, RZ, R2 ;  /* 0x000000ffff048224 */ /* 0x000fe200078e0002 */
[----:B------:R-:W-:Y:S06]  /*2dc0*/  @!P0 BRA `(.L_x_18) ;  /* 0x0000000000408947 */ /* 0x000fec0003800000 */
[----:B------:R-:W-:-:S13]  /*2dd0*/  FSETP.GEU.FTZ.AND P0, PT, R2, RZ, PT ;  /* 0x000000ff0200720b */ /* 0x000fda0003f1e000 */
[----:B------:R-:W-:Y:S01]  /*2de0*/  @!P0 IMAD.MOV.U32 R4, RZ, RZ, 0x7fffffff ;  /* 0x7fffffffff048424 */ /* 0x000fe200078e00ff */
[----:B------:R-:W-:Y:S06]  /*2df0*/  @!P0 BRA `(.L_x_18) ;  /* 0x0000000000348947 */ /* 0x000fec0003800000 */
[----:B------:R-:W-:-:S13]  /*2e00*/  FSETP.GTU.FTZ.AND P0, PT, |R2|, +INF , PT ;  /* 0x7f8000000200780b */ /* 0x000fda0003f1c200 */
[----:B------:R-:W-:Y:S01]  /*2e10*/  @P0 FADD.FTZ R4, R2, 1 ;  /* 0x3f80000002040421 */ /* 0x000fe20000010000 */
[----:B------:R-:W-:Y:S06]  /*2e20*/  @P0 BRA `(.L_x_18) ;  /* 0x0000000000280947 */ /* 0x000fec0003800000 */
[----:B------:R-:W-:-:S13]  /*2e30*/  FSETP.NEU.FTZ.AND P0, PT, |R2|, +INF , PT ;  /* 0x7f8000000200780b */ /* 0x000fda0003f1d200 */
[----:B------:R-:W-:-:S04]  /*2e40*/  @P0 FFMA R5, R2, 1.84467440737095516160e+19, RZ ;  /* 0x5f80000002050823 */ /* 0x000fc800000000ff */
[----:B------:R-:W0:Y:S02]  /*2e50*/  @P0 MUFU.RSQ R4, R5 ;  /* 0x0000000500040308 */ /* 0x000e240000001400 */
[----:B0-----:R-:W-:Y:S01]  /*2e60*/  @P0 FMUL.FTZ R6, R5, R4 ;  /* 0x0000000405060220 */ /* 0x001fe20000410000 */
[----:B------:R-:W-:Y:S01]  /*2e70*/  @P0 FMUL.FTZ R8, R4, 0.5 ;  /* 0x3f00000004080820 */ /* 0x000fe20000410000 */
[----:B------:R-:W-:Y:S02]  /*2e80*/  @!P0 IMAD.MOV.U32 R4, RZ, RZ, R2 ;  /* 0x000000ffff048224 */ /* 0x000fe400078e0002 */
[----:B------:R-:W-:-:S04]  /*2e90*/  @P0 FADD.FTZ R7, -R6, -RZ ;  /* 0x800000ff06070221 */ /* 0x000fc80000010100 */
[----:B------:R-:W-:-:S04]  /*2ea0*/  @P0 FFMA R7, R6, R7, R5 ;  /* 0x0000000706070223 */ /* 0x000fc80000000005 */
[----:B------:R-:W-:-:S04]  /*2eb0*/  @P0 FFMA R7, R7, R8, R6 ;  /* 0x0000000807070223 */ /* 0x000fc80000000006 */
[----:B------:R-:W-:-:S07]  /*2ec0*/  @P0 FMUL.FTZ R4, R7, 2.3283064365386962891e-10 ;  /* 0x2f80000007040820 */ /* 0x000fce0000410000 */
.L_x_18:
[----:B------:R-:W-:Y:S02]  /*2ed0*/  IMAD.MOV.U32 R2, RZ, RZ, R4 ;  /* 0x000000ffff027224 */ /* 0x000fe400078e0004 */
[----:B------:R-:W-:Y:S02]  /*2ee0*/  IMAD.MOV.U32 R4, RZ, RZ, R9 ;  /* 0x000000ffff047224 */ /* 0x000fe400078e0009 */
[----:B------:R-:W-:-:S04]  /*2ef0*/  IMAD.MOV.U32 R5, RZ, RZ, 0x0 ;  /* 0x00000000ff057424 */ /* 0x000fc800078e00ff */
[----:B------:R-:W-:Y:S05]  /*2f00*/  RET.REL.NODEC R4 `(_Z9init_randiiPf) ;  /* 0xffffffd0043c7950 */ /* 0x000fea0003c3ffff */
        .weak           $__internal_1_$__cuda_sm3x_div_rn_noftz_f32_slowpath
        .type           $__internal_1_$__cuda_sm3x_div_rn_noftz_f32_slowpath,@function
        .size           $__internal_1_$__cuda_sm3x_div_rn_noftz_f32_slowpath,(.L_x_75 - $__internal_1_$__cuda_sm3x_div_rn_noftz_f32_slowpath)
$__internal_1_$__cuda_sm3x_div_rn_noftz_f32_slowpath:
[--C-:B------:R-:W-:Y:S01]  /*2f10*/  SHF.R.U32.HI R2, RZ, 0x17, R5.reuse ;  /* 0x00000017ff027819 */ /* 0x100fe20000011605 */
[----:B------:R-:W-:-:S03]  /*2f20*/  IMAD.MOV.U32 R8, RZ, RZ, R5 ;  /* 0x000000ffff087224 */ /* 0x000fc600078e0005 */
[----:B------:R-:W-:-:S05]  /*2f30*/  LOP3.LUT R6, R2, 0xff, RZ, 0xc0, !PT ;  /* 0x000000ff02067812 */ /* 0x000fca00078ec0ff */
[----:B------:R-:W-:-:S05]  /*2f40*/  VIADD R9, R6, 0xffffffff ;  /* 0xffffffff06097836 */ /* 0x000fca0000000000 */
[----:B------:R-:W-:-:S13]  /*2f50*/  ISETP.GT.U32.AND P0, PT, R9, 0xfd, PT ;  /* 0x000000fd0900780c */ /* 0x000fda0003f04070 */
[----:B------:R-:W-:Y:S01]  /*2f60*/  @!P0 IMAD.MOV.U32 R7, RZ, RZ, RZ ;  /* 0x000000ffff078224 */ /* 0x000fe200078e00ff */
[----:B------:R-:W-:Y:S06]  /*2f70*/  @!P0 BRA `(.L_x_19) ;  /* 0x0000000000408947 */ /* 0x000fec0003800000 */
[----:B------:R-:W-:Y:S01]  /*2f80*/  FSETP.GTU.FTZ.AND P0, PT, |R5|, +INF , PT ;  /* 0x7f8000000500780b */ /* 0x000fe20003f1c200 */
[----:B------:R-:W-:-:S12]  /*2f90*/  IMAD.MOV.U32 R2, RZ, RZ, R5 ;  /* 0x000000ffff027224 */ /* 0x000fd800078e0005 */
[----:B------:R-:W-:Y:S05]  /*2fa0*/  @P0 BRA `(.L_x_20) ;  /* 0x0000000400280947 */ /* 0x000fea0003800000 */
[----:B------:R-:W-:-:S05]  /*2fb0*/  IMAD.MOV.U32 R5, RZ, RZ, 0x40000000 ;  /* 0x40000000ff057424 */ /* 0x000fca00078e00ff */
[----:B------:R-:W-:-:S13]  /*2fc0*/  LOP3.LUT P0, RZ, R8, 0x7fffffff, R5, 0xc8, !PT ;  /* 0x7fffffff08ff7812 */ /* 0x000fda000780c805 */
[----:B------:R-:W-:Y:S05]  /*2fd0*/  @!P0 BRA `(.L_x_21) ;  /* 0x0000000400148947 */ /* 0x000fea0003800000 */
[----:B------:R-:W-:Y:S02]  /*2fe0*/  FSETP.NEU.FTZ.AND P0, PT, |R2|, +INF , PT ;  /* 0x7f8000000200780b */ /* 0x000fe40003f1d200 */
[----:B------:R-:W-:-:S04]  /*2ff0*/  LOP3.LUT P1, RZ, R5, 0x7fffffff, RZ, 0xc0, !PT ;  /* 0x7fffffff05ff7812 */ /* 0x000fc8000782c0ff */
[----:B------:R-:W-:-:S13]  /*3000*/  PLOP3.LUT P0, PT, P0, P1, PT, 0x2f, 0xf2 ;  /* 0x0000000000f2781c */ /* 0x000fda0000702577 */
[----:B------:R-:W-:Y:S05]  /*3010*/  @P0 BRA `(.L_x_22) ;  /* 0x0000000000fc0947 */ /* 0x000fea0003800000 */
[----:B------:R-:W-:-:S13]  /*3020*/  LOP3.LUT P0, RZ, R8, 0x7fffffff, RZ, 0xc0, !PT ;  /* 0x7fffffff08ff7812 */ /* 0x000fda000780c0ff */
[----:B------:R-:W-:Y:S05]  /*3030*/  @!P0 BRA `(.L_x_23) ;  /* 0x0000000000e88947 */ /* 0x000fea0003800000 */
[----:B------:R-:W-:Y:S01]  /*3040*/  ISETP.GE.AND P0, PT, R9, RZ, PT ;  /* 0x000000ff0900720c */ /* 0x000fe20003f06270 */
[----:B------:R-:W-:-:S12]  /*3050*/  IMAD.MOV.U32 R7, RZ, RZ, RZ ;  /* 0x000000ffff077224 */ /* 0x000fd800078e00ff */
[----:B------:R-:W-:Y:S01]  /*3060*/  @!P0 FFMA R8, R2, 1.84467440737095516160e+19, RZ ;  /* 0x5f80000002088823 */ /* 0x000fe200000000ff */
[----:B------:R-:W-:-:S07]  /*3070*/  @!P0 VIADD R7, R7, 0x40 ;  /* 0x0000004007078836 */ /* 0x000fce0000000000 */
.L_x_19:
[----:B------:R-:W-:Y:S01]  /*3080*/  LEA R5, R6, 0xc0800000, 0x17 ;  /* 0xc080000006057811 */ /* 0x000fe200078eb8ff */
[----:B------:R-:W-:Y:S01]  /*3090*/  UMOV UR4, 0x40000000 ;  /* 0x4000000000047882 */ /* 0x000fe20000000000 */
[----:B------:R-:W-:Y:S01]  /*30a0*/  IADD3 R6, PT, PT, R7, 0x80, -R6 ;  /* 0x0000008007067810 */ /* 0x000fe20007ffe806 */
[----:B------:R-:W-:Y:S02]  /*30b0*/  UIADD3 UR4, UPT, UPT, UR4, -0x800000, URZ ;  /* 0xff80000004047890 */ /* 0x000fe4000fffe0ff */
[----:B------:R-:W-:-:S04]  /*30c0*/  IMAD.IADD R5, R8, 0x1, -R5 ;  /* 0x0000000108057824 */ /* 0x000fc800078e0a05 */
[----:B------:R-:W0:Y:S01]  /*30d0*/  MUFU.RCP R2, R5 ;  /* 0x0000000500027308 */ /* 0x000e220000001000 */
[----:B------:R-:W-:-:S04]  /*30e0*/  FADD.FTZ R9, -R5, -RZ ;  /* 0x800000ff05097221 */ /* 0x000fc80000010100 */
[----:B0-----:R-:W-:-:S04]  /*30f0*/  FFMA R11, R2, R9, 1 ;  /* 0x3f800000020b7423 */ /* 0x001fc80000000009 */
[----:B------:R-:W-:-:S04]  /*3100*/  FFMA R2, R2, R11, R2 ;  /* 0x0000000b02027223 */ /* 0x000fc80000000002 */
[----:B------:R-:W-:-:S04]  /*3110*/  FFMA R8, R2, UR4, RZ ;  /* 0x0000000402087c23 */ /* 0x000fc800080000ff */
[----:B------:R-:W-:-:S04]  /*3120*/  FFMA R11, R9, R8, UR4 ;  /* 0x00000004090b7e23 */ /* 0x000fc80008000008 */
[----:B------:R-:W-:-:S04]  /*3130*/  FFMA R11, R2, R11, R8 ;  /* 0x0000000b020b7223 */ /* 0x000fc80000000008 */
[----:B------:R-:W-:-:S04]  /*3140*/  FFMA R10, R9, R11, UR4 ;  /* 0x00000004090a7e23 */ /* 0x000fc8000800000b */
[----:B------:R-:W-:-:S05]  /*3150*/  FFMA R8, R2, R10, R11 ;  /* 0x0000000a02087223 */ /* 0x000fca000000000b */
[----:B------:R-:W-:-:S04]  /*3160*/  SHF.R.U32.HI R5, RZ, 0x17, R8 ;  /* 0x00000017ff057819 */ /* 0x000fc80000011608 */
[----:B------:R-:W-:-:S05]  /*3170*/  LOP3.LUT R5, R5, 0xff, RZ, 0xc0, !PT ;  /* 0x000000ff05057812 */ /* 0x000fca00078ec0ff */
[----:B------:R-:W-:-:S04]  /*3180*/  IMAD.IADD R9, R5, 0x1, R6 ;  /* 0x0000000105097824 */ /* 0x000fc800078e0206 */
[----:B------:R-:W-:-:S05]  /*3190*/  VIADD R5, R9, 0xffffffff ;  /* 0xffffffff09057836 */ /* 0x000fca0000000000 */
[----:B------:R-:W-:-:S13]  /*31a0*/  ISETP.GE.U32.AND P0, PT, R5, 0xfe, PT ;  /* 0x000000fe0500780c */ /* 0x000fda0003f06070 */
[----:B------:R-:W-:Y:S05]  /*31b0*/  @!P0 BRA `(.L_x_24) ;  /* 0x0000000000808947 */ /* 0x000fea0003800000 */
[----:B------:R-:W-:-:S13]  /*31c0*/  ISETP.GT.AND P0, PT, R9, 0xfe, PT ;  /* 0x000000fe0900780c */ /* 0x000fda0003f04270 */
[----:B------:R-:W-:Y:S05]  /*31d0*/  @P0 BRA `(.L_x_25) ;  /* 0x00000000006c0947 */ /* 0x000fea0003800000 */
[----:B------:R-:W-:-:S13]  /*31e0*/  ISETP.GE.AND P0, PT, R9, 0x1, PT ;  /* 0x000000010900780c */ /* 0x000fda0003f06270 */
[----:B------:R-:W-:Y:S05]  /*31f0*/  @P0 BRA `(.L_x_26) ;  /* 0x0000000000980947 */ /* 0x000fea0003800000 */
[----:B------:R-:W-:Y:S02]  /*3200*/  ISETP.GE.AND P0, PT, R9, -0x18, PT ;  /* 0xffffffe80900780c */ /* 0x000fe40003f06270 */
[----:B------:R-:W-:-:S11]  /*3210*/  LOP3.LUT R8, R8, 0x80000000, RZ, 0xc0, !PT ;  /* 0x8000000008087812 */ /* 0x000fd600078ec0ff */
[----:B------:R-:W-:Y:S05]  /*3220*/  @!P0 BRA `(.L_x_26) ;  /* 0x00000000008c8947 */ /* 0x000fea0003800000 */
[CC--:B------:R-:W-:Y:S01]  /*3230*/  FFMA.RZ R5, R2.reuse, R10.reuse, R11 ;  /* 0x0000000a02057223 */ /* 0x0c0fe2000000c00b */
[C---:B------:R-:W-:Y:S01]  /*3240*/  VIADD R7, R9.reuse, 0x20 ;  /* 0x0000002009077836 */ /* 0x040fe20000000000 */
[C---:B------:R-:W-:Y:S02]  /*3250*/  ISETP.NE.AND P2, PT, R9.reuse, RZ, PT ;  /* 0x000000ff0900720c */ /* 0x040fe40003f45270 */
[----:B------:R-:W-:Y:S01]  /*3260*/  ISETP.NE.AND P1, PT, R9, RZ, PT ;  /* 0x000000ff0900720c */ /* 0x000fe20003f25270 */
[----:B------:R-:W-:Y:S01]  /*3270*/  IMAD.MOV R9, RZ, RZ, -R9 ;  /* 0x000000ffff097224 */ /* 0x000fe200078e0a09 */
[----:B------:R-:W-:Y:S01]  /*3280*/  LOP3.LUT R6, R5, 0x7fffff, RZ, 0xc0, !PT ;  /* 0x007fffff05067812 */ /* 0x000fe200078ec0ff */
[CCC-:B------:R-:W-:Y:S01]  /*3290*/  FFMA.RP R5, R2.reuse, R10.reuse, R11.reuse ;  /* 0x0000000a02057223 */ /* 0x1c0fe2000000800b */
[----:B------:R-:W-:Y:S02]  /*32a0*/  FFMA.RM R2, R2, R10, R11 ;  /* 0x0000000a02027223 */ /* 0x000fe4000000400b */
[----:B------:R-:W-:-:S03]  /*32b0*/  LOP3.LUT R6, R6, 0x800000, RZ, 0xfc, !PT ;  /* 0x0080000006067812 */ /* 0x000fc600078efcff */
[----:B------:R-:W-:Y:S02]  /*32c0*/  FSETP.NEU.FTZ.AND P0, PT, R5, R2, PT ;  /* 0x000000020500720b */ /* 0x000fe40003f1d000 */
[----:B------:R-:W-:Y:S02]  /*32d0*/  SHF.L.U32 R7, R6, R7, RZ ;  /* 0x0000000706077219 */ /* 0x000fe400000006ff */
[----:B------:R-:W-:Y:S02]  /*32e0*/  SEL R5, R9, RZ, P2 ;  /* 0x000000ff09057207 */ /* 0x000fe40001000000 */
[----:B------:R-:W-:Y:S02]  /*32f0*/  ISETP.NE.AND P1, PT, R7, RZ, P1 ;  /* 0x000000ff0700720c */ /* 0x000fe40000f25270 */
[----:B------:R-:W-:Y:S02]  /*3300*/  SHF.R.U32.HI R5, RZ, R5, R6 ;  /* 0x00000005ff057219 */ /* 0x000fe40000011606 */
[----:B------:R-:W-:-:S02]  /*3310*/  PLOP3.LUT P0, PT, P0, P1, PT, 0xf8, 0x8f ;  /* 0x00000000008f781c */ /* 0x000fc40000703f70 */
[----:B------:R-:W-:Y:S02]  /*3320*/  SHF.R.U32.HI R7, RZ, 0x1, R5 ;  /* 0x00000001ff077819 */ /* 0x000fe40000011605 */
[----:B------:R-:W-:-:S04]  /*3330*/  SEL R2, RZ, 0x1, !P0 ;  /* 0x00000001ff027807 */ /* 0x000fc80004000000 */
[----:B------:R-:W-:-:S04]  /*3340*/  LOP3.LUT R2, R2, 0x1, R7, 0xf8, !PT ;  /* 0x0000000102027812 */ /* 0x000fc800078ef807 */
[----:B------:R-:W-:-:S05]  /*3350*/  LOP3.LUT R2, R2, R5, RZ, 0xc0, !PT ;  /* 0x0000000502027212 */ /* 0x000fca00078ec0ff */
[----:B------:R-:W-:-:S05]  /*3360*/  IMAD.IADD R7, R7, 0x1, R2 ;  /* 0x0000000107077824 */ /* 0x000fca00078e0202 */
[----:B------:R-:W-:Y:S01]  /*3370*/  LOP3.LUT R8, R7, R8, RZ, 0xfc, !PT ;  /* 0x0000000807087212 */ /* 0x000fe200078efcff */
[----:B------:R-:W-:Y:S06]  /*3380*/  BRA `(.L_x_26) ;  /* 0x0000000000347947 */ /* 0x000fec0003800000 */
.L_x_25:
[----:B------:R-:W-:-:S04]  /*3390*/  LOP3.LUT R8, R8, 0x80000000, RZ, 0xc0, !PT ;  /* 0x8000000008087812 */ /* 0x000fc800078ec0ff */
[----:B------:R-:W-:Y:S01]  /*33a0*/  LOP3.LUT R8, R8, 0x7f800000, RZ, 0xfc, !PT ;  /* 0x7f80000008087812 */ /* 0x000fe200078efcff */
[----:B------:R-:W-:Y:S06]  /*33b0*/  BRA `(.L_x_26) ;  /* 0x0000000000287947 */ /* 0x000fec0003800000 */
.L_x_24:
[----:B------:R-:W-:Y:S01]  /*33c0*/  IMAD R8, R6, 0x800000, R8 ;  /* 0x0080000006087824 */ /* 0x000fe200078e0208 */
[----:B------:R-:W-:Y:S06]  /*33d0*/  BRA `(.L_x_26) ;  /* 0x0000000000207947 */ /* 0x000fec0003800000 */
.L_x_23:
[----:B------:R-:W-:-:S04]  /*33e0*/  LOP3.LUT R8, R8, 0x80000000, R5, 0x48, !PT ;  /* 0x8000000008087812 */ /* 0x000fc800078e4805 */
[----:B------:R-:W-:Y:S01]  /*33f0*/  LOP3.LUT R8, R8, 0x7f800000, RZ, 0xfc, !PT ;  /* 0x7f80000008087812 */ /* 0x000fe200078efcff */
[----:B------:R-:W-:Y:S06]  /*3400*/  BRA `(.L_x_26) ;  /* 0x0000000000147947 */ /* 0x000fec0003800000 */
.L_x_22:
[----:B------:R-:W-:Y:S01]  /*3410*/  LOP3.LUT R8, R8, 0x80000000, R5, 0x48, !PT ;  /* 0x8000000008087812 */ /* 0x000fe200078e4805 */
[----:B------:R-:W-:Y:S06]  /*3420*/  BRA `(.L_x_26) ;  /* 0x00000000000c7947 */ /* 0x000fec0003800000 */
.L_x_21:
[----:B------:R-:W0:Y:S01]  /*3430*/  MUFU.RSQ R8, -QNAN ;  /* 0xffc0000000087908 */ /* 0x000e220000001400 */
[----:B------:R-:W-:Y:S05]  /*3440*/  BRA `(.L_x_26) ;  /* 0x0000000000047947 */ /* 0x000fea0003800000 */
.L_x_20:
[----:B------:R-:W-:-:S07]  /*3450*/  FADD.FTZ R8, R2, 2 ;  /* 0x4000000002087421 */ /* 0x000fce0000010000 */
.L_x_26:
[----:B------:R-:W-:-:S04]  /*3460*/  IMAD.MOV.U32 R5, RZ, RZ, 0x0 ;  /* 0x00000000ff057424 */ /* 0x000fc800078e00ff */
[----:B0-----:R-:W-:Y:S05]  /*3470*/  RET.REL.NODEC R4 `(_Z9init_randiiPf) ;  /* 0xffffffc804e07950 */ /* 0x001fea0003c3ffff */
.L_x_27:
[----:B------:R-:W-:-:S00]  /*3480*/  BRA `(.L_x_27) ;  /* 0xfffffffc00fc7947 */ /* 0x000fc0000383ffff */
[----:B------:R-:W-:-:S00]  /*3490*/  NOP ;  /* 0x0000000000007918 */ /* 0x000fc00000000000 */
        /* <DEDUP_REMOVED lines=14> */
.L_x_75:


//--------------------- .text._Z23cross_entropy_backwardsPfS_S_ii --------------------------
	.section	.text._Z23cross_entropy_backwardsPfS_S_ii,"ax",@progbits
	.align	128
        .global         _Z23cross_entropy_backwardsPfS_S_ii
        .type           _Z23cross_entropy_backwardsPfS_S_ii,@function
        .size           _Z23cross_entropy_backwardsPfS_S_ii,(.L_x_78 - _Z23cross_entropy_backwardsPfS_S_ii)
        .other          _Z23cross_entropy_backwardsPfS_S_ii,@"STO_CUDA_ENTRY STV_DEFAULT"
_Z23cross_entropy_backwardsPfS_S_ii:
.text._Z23cross_entropy_backwardsPfS_S_ii:
[----:B------:R-:W-:Y:S01]  /*0000*/  LDC R1, c[0x0][0x37c] ;  /* 0x0000df00ff017b82 */ /* 0x000fe20000000800 */
[----:B------:R-:W0:Y:S07]  /*0010*/  S2R R2, SR_TID.Y ;  /* 0x0000000000027919 */ /* 0x000e2e0000002200 */
[----:B------:R-:W1:Y:S01]  /*0020*/  LDC R0, c[0x0][0x360] ;  /* 0x0000d800ff007b82 */ /* 0x000e620000000800 */
[----:B------:R-:W2:Y:S01]  /*0030*/  LDCU.64 UR6, c[0x0][0x398] ;  /* 0x00007300ff0677ac */ /* 0x000ea20008000a00 */
[----:B------:R-:W1:Y:S06]  /*0040*/  S2R R3, SR_TID.X ;  /* 0x0000000000037919 */ /* 0x000e6c0000002100 */
[----:B------:R-:W0:Y:S08]  /*0050*/  S2UR UR5, SR_CTAID.Y ;  /* 0x00000000000579c3 */ /* 0x000e300000002600 */
[----:B------:R-:W0:Y:S08]  /*0060*/  LDC R7, c[0x0][0x364] ;  /* 0x0000d900ff077b82 */ /* 0x000e300000000800 */
[----:B------:R-:W1:Y:S01]  /*0070*/  S2UR UR4, SR_CTAID.X ;  /* 0x00000000000479c3 */ /* 0x000e620000002500 */
[----:B0-----:R-:W-:-:S05]  /*0080*/  IMAD R7, R7, UR5, R2 ;  /* 0x0000000507077c24 */ /* 0x001fca000f8e0202 */
[----:B--2---:R-:W-:Y:S01]  /*0090*/  ISETP.GE.AND P0, PT, R7, UR7, PT ;  /* 0x0000000707007c0c */ /* 0x004fe2000bf06270 */
[----:B-1----:R-:W-:-:S05]  /*00a0*/  IMAD R0, R0, UR4, R3 ;  /* 0x0000000400007c24 */ /* 0x002fca000f8e0203 */
[----:B------:R-:W-:-:S13]  /*00b0*/  ISETP.GE.OR P0, PT, R0, UR6, P0 ;  /* 0x0000000600007c0c */ /* 0x000fda0008706670 */
[----:B------:R-:W-:Y:S05]  /*00c0*/  @P0 EXIT ;  /* 0x000000000000094d */ /* 0x000fea0003800000 */
[----:B------:R-:W0:Y:S01]  /*00d0*/  LDC.64 R2, c[0x0][0x380] ;  /* 0x0000e000ff027b82 */ /* 0x000e220000000a00 */
[----:B------:R-:W1:Y:S01]  /*00e0*/  LDCU.64 UR4, c[0x0][0x358] ;  /* 0x00006b00ff0477ac */ /* 0x000e620008000a00 */
[----:B------:R-:W-:-:S06]  /*00f0*/  IMAD R9, R0, UR7, R7 ;  /* 0x0000000700097c24 */ /* 0x000fcc000f8e0207 */
[----:B------:R-:W2:Y:S08]  /*0100*/  LDC.64 R4, c[0x0][0x388] ;  /* 0x0000e200ff047b82 */ /* 0x000eb00000000a00 */
[----:B------:R-:W3:Y:S01]  /*0110*/  LDC.64 R6, c[0x0][0x390] ;  /* 0x0000e400ff067b82 */ /* 0x000ee20000000a00 */
[----:B0-----:R-:W-:-:S06]  /*0120*/  IMAD.WIDE R2, R9, 0x4, R2 ;  /* 0x0000000409027825 */ /* 0x001fcc00078e0202 */
[----:B-1----:R-:W4:Y:S01]  /*0130*/  LDG.E R2, desc[UR4][R2.64] ;  /* 0x0000000402027981 */ /* 0x002f22000c1e1900 */
[----:B--2---:R-:W-:-:S06]  /*0140*/  IMAD.WIDE R4, R9, 0x4, R4 ;  /* 0x0000000409047825 */ /* 0x004fcc00078e0204 */
[----:B------:R-:W4:Y:S01]  /*0150*/  LDG.E R5, desc[UR4][R4.64] ;  /* 0x0000000404057981 */ /* 0x000f22000c1e1900 */
[----:B---3--:R-:W-:-:S04]  /*0160*/  IMAD.WIDE R6, R9, 0x4, R6 ;  /* 0x0000000409067825 */ /* 0x008fc800078e0206 */
[----:B----4-:R-:W-:-:S05]  /*0170*/  FADD R9, R2, -R5 ;  /* 0x8000000502097221 */ /* 0x010fca0000000000 */
[----:B------:R-:W-:Y:S01]  /*0180*/  STG.E desc[UR4][R6.64], R9 ;  /* 0x0000000906007986 */ /* 0x000fe2000c101904 */
[----:B------:R-:W-:Y:S05]  /*0190*/  EXIT ;  /* 0x000000000000794d */ /* 0x000fea0003800000 */
.L_x_28:
        /* <DEDUP_REMOVED lines=14> */
.L_x_78:


//--------------------- .text._Z13cross_entropyPfS_S_ii --------------------------
	.section	.text._Z13cross_entropyPfS_S_ii,"ax",@progbits
	.align	128
        .global         _Z13cross_entropyPfS_S_ii
        .type           _Z13cross_entropyPfS_S_ii,@function
        .size           _Z13cross_entropyPfS_S_ii,(.L_x_79 - _Z13cross_entropyPfS_S_ii)
        .other          _Z13cross_entropyPfS_S_ii,@"STO_CUDA_ENTRY STV_DEFAULT"
_Z13cross_entropyPfS_S_ii:
.text._Z13cross_entropyPfS_S_ii:
[----:B------:R-:W-:Y:S01]  /*0000*/  LDC R1, c[0x0][0x37c] ;  /* 0x0000df00ff017b82 */ /* 0x000fe20000000800 */
[----:B------:R-:W0:Y:S07]  /*0010*/  S2R R3, SR_TID.X ;  /* 0x0000000000037919 */ /* 0x000e2e0000002100 */
[----:B------:R-:W0:Y:S01]  /*0020*/  S2UR UR4, SR_CTAID.X ;  /* 0x00000000000479c3 */ /* 0x000e220000002500 */
[----:B------:R-:W1:Y:S07]  /*0030*/  LDCU UR5, c[0x0][0x398] ;  /* 0x00007300ff0577ac */ /* 0x000e6e0008000800 */
[----:B------:R-:W0:Y:S02]  /*0040*/  LDC R0, c[0x0][0x360] ;  /* 0x0000d800ff007b82 */ /* 0x000e240000000800 */
[----:B0-----:R-:W-:-:S05]  /*0050*/  IMAD R0, R0, UR4, R3 ;  /* 0x0000000400007c24 */ /* 0x001fca000f8e0203 */
[----:B-1----:R-:W-:-:S13]  /*0060*/  ISETP.GE.AND P0, PT, R0, UR5, PT ;  /* 0x0000000500007c0c */ /* 0x002fda000bf06270 */
[----:B------:R-:W-:Y:S05]  /*0070*/  @P0 EXIT ;  /* 0x000000000000094d */ /* 0x000fea0003800000 */
[----:B------:R-:W0:Y:S01]  /*0080*/  LDCU UR5, c[0x0][0x39c] ;  /* 0x00007380ff0577ac */ /* 0x000e220008000800 */
[----:B------:R-:W-:Y:S01]  /*0090*/  IMAD.MOV.U32 R20, RZ, RZ, RZ ;  /* 0x000000ffff147224 */ /* 0x000fe200078e00ff */
[----:B------:R-:W1:Y:S01]  /*00a0*/  LDCU.64 UR16, c[0x0][0x358] ;  /* 0x00006b00ff1077ac */ /* 0x000e620008000a00 */
[----:B0-----:R-:W-:-:S09]  /*00b0*/  UISETP.GE.AND UP0, UPT, UR5, 0x1, UPT ;  /* 0x000000010500788c */ /* 0x001fd2000bf06270 */
[----:B-1----:R-:W-:Y:S05]  /*00c0*/  BRA.U !UP0, `(.L_x_29) ;  /* 0x0000001508447547 */ /* 0x002fea000b800000 */
[----:B------:R-:W-:Y:S02]  /*00d0*/  UISETP.NE.AND UP0, UPT, UR5, 0x1, UPT ;  /* 0x000000010500788c */ /* 0x000fe4000bf05270 */
[----:B------:R-:W-:Y:S01]  /*00e0*/  IMAD R21, R0, UR5, RZ ;  /* 0x0000000500157c24 */ /* 0x000fe2000f8e02ff */
[----:B------:R-:W-:Y:S01]  /*00f0*/  CS2R R2, SRZ ;  /* 0x0000000000027805 */ /* 0x000fe2000001ff00 */
[----:B------:R-:W-:-:S05]  /*0100*/  UMOV UR4, URZ ;  /* 0x000000ff00047c82 */ /* 0x000fca0008000000 */
[----:B------:R-:W-:Y:S05]  /*0110*/  BRA.U !UP0, `(.L_x_30) ;  /* 0x0000000d08807547 */ /* 0x000fea000b800000 */
[----:B------:R-:W0:Y:S01]  /*0120*/  LDCU.128 UR12, c[0x0][0x380] ;  /* 0x00007000ff0c77ac */ /* 0x000e220008000c00 */
[----:B------:R-:W-:Y:S02]  /*0130*/  IMAD.MOV.U32 R20, RZ, RZ, RZ ;  /* 0x000000ffff147224 */ /* 0x000fe400078e00ff */
[----:B------:R-:W-:Y:S01]  /*0140*/  IMAD.MOV.U32 R22, RZ, RZ, R21 ;  /* 0x000000ffff167224 */ /* 0x000fe200078e0015 */
[----:B------:R-:W-:-:S04]  /*0150*/  ULOP3.LUT UR4, UR5, 0x7ffffffe, URZ, 0xc0, !UPT ;  /* 0x7ffffffe05047892 */ /* 0x000fc8000f8ec0ff */
[----:B------:R-:W-:Y:S02]  /*0160*/  UIADD3 UR6, UPT, UPT, -UR4, URZ, URZ ;  /* 0x000000ff04067290 */ /* 0x000fe4000fffe1ff */
[----:B0-----:R-:W-:Y:S02]  /*0170*/  UIADD3 UR9, UP0, UPT, UR12, 0x4, URZ ;  /* 0x000000040c097890 */ /* 0x001fe4000ff1e0ff */
[----:B------:R-:W-:Y:S02]  /*0180*/  UIADD3 UR7, UP1, UPT, UR14, 0x4, URZ ;  /* 0x000000040e077890 */ /* 0x000fe4000ff3e0ff */
[----:B------:R-:W-:Y:S02]  /*0190*/  UIADD3.X UR10, UPT, UPT, URZ, UR13, URZ, UP0, !UPT ;  /* 0x0000000dff0a7290 */ /* 0x000fe400087fe4ff */
[----:B------:R-:W-:-:S12]  /*01a0*/  UIADD3.X UR8, UPT, UPT, URZ, UR15, URZ, UP1, !UPT ;  /* 0x0000000fff087290 */ /* 0x000fd80008ffe4ff */
.L_x_36:
[----:B------:R-:W-:Y:S01]  /*01b0*/  MOV R4, UR9 ;  /* 0x0000000900047c02 */ /* 0x000fe20008000f00 */
[----:B------:R-:W-:-:S04]  /*01c0*/  IMAD.U32 R5, RZ, RZ, UR10 ;  /* 0x0000000aff057e24 */ /* 0x000fc8000f8e00ff */
[----:B------:R-:W-:-:S05]  /*01d0*/  IMAD.WIDE R4, R22, 0x4, R4 ;  /* 0x0000000416047825 */ /* 0x000fca00078e0204 */
[----:B------:R-:W2:Y:S01]  /*01e0*/  LDG.E R6, desc[UR16][R4.64+-0x4] ;  /* 0xfffffc1004067981 */ /* 0x000ea2000c1e1900 */
[----:B------:R-:W-:Y:S02]  /*01f0*/  IMAD.U32 R2, RZ, RZ, UR7 ;  /* 0x00000007ff027e24 */ /* 0x000fe4000f8e00ff */
[----:B------:R-:W-:Y:S02]  /*0200*/  IMAD.U32 R3, RZ, RZ, UR8 ;  /* 0x00000008ff037e24 */ /* 0x000fe4000f8e00ff */
[----:B------:R-:W-:-:S05]  /*0210*/  IMAD.WIDE R2, R22, 0x4, R2 ;  /* 0x0000000416027825 */ /* 0x000fca00078e0202 */
[----:B0-----:R0:W5:Y:S01]  /*0220*/  LDG.E R23, desc[UR16][R2.64+-0x4] ;  /* 0xfffffc1002177981 */ /* 0x001162000c1e1900 */
[----:B------:R-:W-:Y:S01]  /*0230*/  UMOV UR4, 0x9abcaf48 ;  /* 0x9abcaf4800047882 */ /* 0x000fe20000000000 */
[----:B------:R-:W-:Y:S01]  /*0240*/  UMOV UR5, 0x3e7ad7f2 ;  /* 0x3e7ad7f200057882 */ /* 0x000fe20000000000 */
[----:B------:R-:W-:Y:S01]  /*0250*/  BSSY.RECONVERGENT B0, `(.L_x_31) ;  /* 0x000005d000007945 */ /* 0x000fe20003800200 */
[----:B------:R-:W-:Y:S01]  /*0260*/  UMOV UR11, UR5 ;  /* 0x00000005000b7c82 */ /* 0x000fe20008000000 */
[----:B------:R-:W-:Y:S01]  /*0270*/  IMAD.MOV.U32 R16, RZ, RZ, -0x3ff ;  /* 0xfffffc01ff107424 */ /* 0x000fe200078e00ff */
[----:B------:R-:W-:Y:S01]  /*0280*/  MOV R10, UR11 ;  /* 0x0000000b000a7c02 */ /* 0x000fe20008000f00 */
[----:B-12---:R-:W1:Y:S02]  /*0290*/  F2F.F64.F32 R6, R6 ;  /* 0x0000000600067310 */ /* 0x006e640000201800 */
[----:B-1----:R-:W-:Y:S01]  /*02a0*/  DSETP.MAX.AND P0, P1, R6, UR4, PT ;  /* 0x0000000406007e2a */ /* 0x002fe2000b90f000 */
[----:B------:R-:W-:-:S05]  /*02b0*/  IMAD.MOV.U32 R8, RZ, RZ, R7 ;  /* 0x000000ffff087224 */ /* 0x000fca00078e0007 */
[----:B------:R-:W-:Y:S01]  /*02c0*/  FSEL R9, R8, UR11, P0 ;  /* 0x0000000b08097c08 */ /* 0x000fe20008000000 */
[----:B------:R-:W-:Y:S02]  /*02d0*/  UMOV UR11, UR4 ;  /* 0x00000004000b7c82 */ /* 0x000fe40008000000 */
[----:B------:R-:W-:-:S05]  /*02e0*/  SEL R8, R6, UR11, P0 ;  /* 0x0000000b06087c07 */ /* 0x000fca0008000000 */
[----:B------:R-:W-:Y:S01]  /*02f0*/  @P1 LOP3.LUT R9, R10, 0x80000, RZ, 0xfc, !PT ;  /* 0x000800000a091812 */ /* 0x000fe200078efcff */
[----:B------:R-:W-:-:S03]  /*0300*/  IMAD.MOV.U32 R6, RZ, RZ, R8 ;  /* 0x000000ffff067224 */ /* 0x000fc600078e0008 */
[----:B------:R-:W-:Y:S01]  /*0310*/  ISETP.GT.AND P0, PT, R9, 0xfffff, PT ;  /* 0x000fffff0900780c */ /* 0x000fe20003f04270 */
[----:B------:R-:W-:Y:S01]  /*0320*/  IMAD.MOV.U32 R7, RZ, RZ, R9 ;  /* 0x000000ffff077224 */ /* 0x000fe200078e0009 */
[----:B------:R-:W-:-:S11]  /*0330*/  MOV R17, R9 ;  /* 0x0000000900117202 */ /* 0x000fd60000000f00 */
[----:B------:R-:W-:Y:S01]  /*0340*/  @!P0 DMUL R6, R6, 1.80143985094819840000e+16 ;  /* 0x4350000006068828 */ /* 0x000fe20000000000 */
[----:B------:R-:W-:-:S09]  /*0350*/  @!P0 MOV R16, 0xfffffbcb ;  /* 0xfffffbcb00108802 */ /* 0x000fd20000000f00 */
[----:B------:R-:W-:Y:S02]  /*0360*/  @!P0 IMAD.MOV.U32 R17, RZ, RZ, R7 ;  /* 0x000000ffff118224 */ /* 0x000fe400078e0007 */
[----:B------:R-:W-:Y:S02]  /*0370*/  @!P0 IMAD.MOV.U32 R8, RZ, RZ, R6 ;  /* 0x000000ffff088224 */ /* 0x000fe400078e0006 */
[----:B------:R-:W-:-:S05]  /*0380*/  VIADD R9, R17, 0xffffffff ;  /* 0xffffffff11097836 */ /* 0x000fca0000000000 */
[----:B------:R-:W-:-:S13]  /*0390*/  ISETP.GT.U32.AND P1, PT, R9, 0x7feffffe, PT ;  /* 0x7feffffe0900780c */ /* 0x000fda0003f24070 */
[----:B0-----:R-:W-:Y:S05]  /*03a0*/  @P1 BRA `(.L_x_32) ;  /* 0x0000000400041947 */ /* 0x001fea0003800000 */
[----:B------:R-:W-:Y:S01]  /*03b0*/  LOP3.LUT R6, R17, 0xfffff, RZ, 0xc0, !PT ;  /* 0x000fffff11067812 */ /* 0x000fe200078ec0ff */
[----:B------:R-:W-:Y:S01]  /*03c0*/  IMAD.MOV.U32 R18, RZ, RZ, -0x748574fc ;  /* 0x8b7a8b04ff127424 */ /* 0x000fe200078e00ff */
[----:B------:R-:W-:Y:S01]  /*03d0*/  UMOV UR12, 0x3ae80f1e ;  /* 0x3ae80f1e000c7882 */ /* 0x000fe20000000000 */
[----:B------:R-:W-:Y:S01]  /*03e0*/  IMAD.MOV.U32 R19, RZ, RZ, 0x3ed0ee25 ;  /* 0x3ed0ee25ff137424 */ /* 0x000fe200078e00ff */
[----:B------:R-:W-:Y:S01]  /*03f0*/  LOP3.LUT R7, R6, 0x3ff00000, RZ, 0xfc, !PT ;  /* 0x3ff0000006077812 */ /* 0x000fe200078efcff */
[----:B------:R-:W-:Y:S01]  /*0400*/  IMAD.MOV.U32 R6, RZ, RZ, R8 ;  /* 0x000000ffff067224 */ /* 0x000fe200078e0008 */
[----:B------:R-:W-:Y:S01]  /*0410*/  UMOV UR13, 0x3eb1380b ;  /* 0x3eb1380b000d7882 */ /* 0x000fe20000000000 */
[----:B------:R-:W-:Y:S01]  /*0420*/  IMAD.MOV.U32 R8, RZ, RZ, RZ ;  /* 0x000000ffff087224 */ /* 0x000fe200078e00ff */
[----:B------:R-:W-:Y:S01]  /*0430*/  ISETP.GE.U32.AND P0, PT, R7, 0x3ff6a09f, PT ;  /* 0x3ff6a09f0700780c */ /* 0x000fe20003f06070 */
[----:B------:R-:W-:Y:S01]  /*0440*/  UMOV UR14, 0x80000000 ;  /* 0x80000000000e7882 */ /* 0x000fe20000000000 */
[----:B------:R-:W-:-:S11]  /*0450*/  UMOV UR15, 0x43300000 ;  /* 0x43300000000f7882 */ /* 0x000fd60000000000 */
[----:B------:R-:W-:-:S05]  /*0460*/  @P0 VIADD R9, R7, 0xfff00000 ;  /* 0xfff0000007090836 */ /* 0x000fca0000000000 */
[----:B------:R-:W-:-:S06]  /*0470*/  @P0 MOV R7, R9 ;  /* 0x0000000900070202 */ /* 0x000fcc0000000f00 */
[C---:B------:R-:W-:Y:S02]  /*0480*/  DADD R14, R6.reuse, 1 ;  /* 0x3ff00000060e7429 */ /* 0x040fe40000000000 */
[----:B------:R-:W-:-:S04]  /*0490*/  DADD R6, R6, -1 ;  /* 0xbff0000006067429 */ /* 0x000fc80000000000 */
[----:B------:R-:W0:Y:S02]  /*04a0*/  MUFU.RCP64H R9, R15 ;  /* 0x0000000f00097308 */ /* 0x000e240000001800 */
[----:B0-----:R-:W-:-:S08]  /*04b0*/  DFMA R10, -R14, R8, 1 ;  /* 0x3ff000000e0a742b */ /* 0x001fd00000000108 */
[----:B------:R-:W-:-:S08]  /*04c0*/  DFMA R10, R10, R10, R10 ;  /* 0x0000000a0a0a722b */ /* 0x000fd0000000000a */
[----:B------:R-:W-:-:S08]  /*04d0*/  DFMA R8, R8, R10, R8 ;  /* 0x0000000a0808722b */ /* 0x000fd00000000008 */
[----:B------:R-:W-:-:S08]  /*04e0*/  DMUL R10, R6, R8 ;  /* 0x00000008060a7228 */ /* 0x000fd00000000000 */
[----:B------:R-:W-:-:S08]  /*04f0*/  DFMA R10, R6, R8, R10 ;  /* 0x00000008060a722b */ /* 0x000fd0000000000a */
[----:B------:R-:W-:-:S08]  /*0500*/  DMUL R12, R10, R10 ;  /* 0x0000000a0a0c7228 */ /* 0x000fd00000000000 */
[----:B------:R-:W-:Y:S01]  /*0510*/  DFMA R14, R12, UR12, R18 ;  /* 0x0000000c0c0e7c2b */ /* 0x000fe20008000012 */
[----:B------:R-:W-:Y:S01]  /*0520*/  UMOV UR12, 0x9f02676f ;  /* 0x9f02676f000c7882 */ /* 0x000fe20000000000 */
[----:B------:R-:W-:Y:S01]  /*0530*/  UMOV UR13, 0x3ef3b266 ;  /* 0x3ef3b266000d7882 */ /* 0x000fe20000000000 */
[----:B------:R-:W-:Y:S01]  /*0540*/  LEA.HI R18, R17, R16, RZ, 0xc ;  /* 0x0000001011127211 */ /* 0x000fe200078f60ff */
[----:B------:R-:W-:Y:S01]  /*0550*/  DADD R16, R6, -R10 ;  /* 0x0000000006107229 */ /* 0x000fe2000000080a */
[----:B------:R-:W-:Y:S02]  /*0560*/  IMAD.MOV.U32 R19, RZ, RZ, 0x43300000 ;  /* 0x43300000ff137424 */ /* 0x000fe400078e00ff */
[----:B------:R-:W-:Y:S01]  /*0570*/  @P0 IADD3 R18, PT, PT, R18, 0x1, RZ ;  /* 0x0000000112120810 */ /* 0x000fe20007ffe0ff */
[----:B------:R-:W-:Y:S01]  /*0580*/  DFMA R14, R12, R14, UR12 ;  /* 0x0000000c0c0e7e2b */ /* 0x000fe2000800000e */
[----:B------:R-:W-:Y:S01]  /*0590*/  UMOV UR12, 0xa9ab0956 ;  /* 0xa9ab0956000c7882 */ /* 0x000fe20000000000 */
[----:B------:R-:W-:Y:S01]  /*05a0*/  UMOV UR13, 0x3f1745cb ;  /* 0x3f1745cb000d7882 */ /* 0x000fe20000000000 */
[----:B------:R-:W-:Y:S01]  /*05b0*/  LOP3.LUT R18, R18, 0x80000000, RZ, 0x3c, !PT ;  /* 0x8000000012127812 */ /* 0x000fe200078e3cff */
[----:B------:R-:W-:-:S04]  /*05c0*/  DADD R16, R16, R16 ;  /* 0x0000000010107229 */ /* 0x000fc80000000010 */
[----:B------:R-:W-:Y:S01]  /*05d0*/  DFMA R14, R12, R14, UR12 ;  /* 0x0000000c0c0e7e2b */ /* 0x000fe2000800000e */
[----:B------:R-:W-:Y:S01]  /*05e0*/  UMOV UR12, 0x2d1b5154 ;  /* 0x2d1b5154000c7882 */ /* 0x000fe20000000000 */
[----:B------:R-:W-:Y:S01]  /*05f0*/  UMOV UR13, 0x3f3c71c7 ;  /* 0x3f3c71c7000d7882 */ /* 0x000fe20000000000 */
[----:B------:R-:W-:Y:S01]  /*0600*/  DADD R18, R18, -UR14 ;  /* 0x8000000e12127e29 */ /* 0x000fe20008000000 */
[----:B------:R-:W-:Y:S01]  /*0610*/  UMOV UR14, 0xfefa39ef ;  /* 0xfefa39ef000e7882 */ /* 0x000fe20000000000 */
[----:B------:R-:W-:Y:S01]  /*0620*/  UMOV UR15, 0x3fe62e42 ;  /* 0x3fe62e42000f7882 */ /* 0x000fe20000000000 */
[----:B------:R-:W-:Y:S02]  /*0630*/  DFMA R16, R6, -R10, R16 ;  /* 0x8000000a0610722b */ /* 0x000fe40000000010 */
[----:B------:R-:W-:Y:S01]  /*0640*/  DFMA R14, R12, R14, UR12 ;  /* 0x0000000c0c0e7e2b */ /* 0x000fe2000800000e */
[----:B------:R-:W-:Y:S01]  /*0650*/  UMOV UR12, 0x923be72d ;  /* 0x923be72d000c7882 */ /* 0x000fe20000000000 */
[----:B------:R-:W-:Y:S01]  /*0660*/  UMOV UR13, 0x3f624924 ;  /* 0x3f624924000d7882 */ /* 0x000fe20000000000 */
[----:B------:R-:W-:-:S03]  /*0670*/  DFMA R6, R18, UR14, R10 ;  /* 0x0000000e12067c2b */ /* 0x000fc6000800000a */
[----:B------:R-:W-:Y:S02]  /*0680*/  DMUL R16, R8, R16 ;  /* 0x0000001008107228 */ /* 0x000fe40000000000 */
[----:B------:R-:W-:Y:S01]  /*0690*/  DFMA R14, R12, R14, UR12 ;  /* 0x0000000c0c0e7e2b */ /* 0x000fe2000800000e */
[----:B------:R-:W-:Y:S01]  /*06a0*/  UMOV UR12, 0x9999a3c4 ;  /* 0x9999a3c4000c7882 */ /* 0x000fe20000000000 */
[----:B------:R-:W-:-:S06]  /*06b0*/  UMOV UR13, 0x3f899999 ;  /* 0x3f899999000d7882 */ /* 0x000fcc0000000000 */
[----:B------:R-:W-:Y:S01]  /*06c0*/  DFMA R14, R12, R14, UR12 ;  /* 0x0000000c0c0e7e2b */ /* 0x000fe2000800000e */
[----:B------:R-:W-:Y:S01]  /*06d0*/  UMOV UR12, 0x55555554 ;  /* 0x55555554000c7882 */ /* 0x000fe20000000000 */
[----:B------:R-:W-:-:S06]  /*06e0*/  UMOV UR13, 0x3fb55555 ;  /* 0x3fb55555000d7882 */ /* 0x000fcc0000000000 */
[----:B------:R-:W-:Y:S01]  /*06f0*/  DFMA R14, R12, R14, UR12 ;  /* 0x0000000c0c0e7e2b */ /* 0x000fe2000800000e */
[----:B------:R-:W-:Y:S01]  /*0700*/  UMOV UR12, 0xfefa39ef ;  /* 0xfefa39ef000c7882 */ /* 0x000fe20000000000 */
[----:B------:R-:W-:Y:S02]  /*0710*/  UMOV UR13, 0x3fe62e42 ;  /* 0x3fe62e42000d7882 */ /* 0x000fe40000000000 */
[----:B------:R-:W-:Y:S01]  /*0720*/  DFMA R8, R18, -UR12, R6 ;  /* 0x8000000c12087c2b */ /* 0x000fe20008000006 */
[----:B------:R-:W-:Y:S01]  /*0730*/  UMOV UR12, 0x3b39803f ;  /* 0x3b39803f000c7882 */ /* 0x000fe20000000000 */
[----:B------:R-:W-:Y:S02]  /*0740*/  UMOV UR13, 0x3c7abc9e ;  /* 0x3c7abc9e000d7882 */ /* 0x000fe40000000000 */
[----:B------:R-:W-:-:S04]  /*0750*/  DMUL R14, R12, R14 ;  /* 0x0000000e0c0e7228 */ /* 0x000fc80000000000 */
[----:B------:R-:W-:-:S04]  /*0760*/  DADD R8, -R10, R8 ;  /* 0x000000000a087229 */ /* 0x000fc80000000108 */
[----:B------:R-:W-:-:S08]  /*0770*/  DFMA R14, R10, R14, R16 ;  /* 0x0000000e0a0e722b */ /* 0x000fd00000000010 */
[----:B------:R-:W-:-:S08]  /*0780*/  DADD R8, R14, -R8 ;  /* 0x000000000e087229 */ /* 0x000fd00000000808 */
[----:B------:R-:W-:-:S08]  /*0790*/  DFMA R8, R18, UR12, R8 ;  /* 0x0000000c12087c2b */ /* 0x000fd00008000008 */
[----:B------:R-:W-:Y:S01]  /*07a0*/  DADD R6, R6, R8 ;  /* 0x0000000006067229 */ /* 0x000fe20000000008 */
[----:B------:R-:W-:Y:S10]  /*07b0*/  BRA `(.L_x_33) ;  /* 0x0000000000187947 */ /* 0x000ff40003800000 */
.L_x_32:
[----:B------:R-:W-:Y:S01]  /*07c0*/  IMAD.MOV.U32 R8, RZ, RZ, 0x0 ;  /* 0x00000000ff087424 */ /* 0x000fe200078e00ff */
[----:B------:R-:W-:Y:S01]  /*07d0*/  LOP3.LUT P0, RZ, R7, 0x7fffffff, RZ, 0xc0, !PT ;  /* 0x7fffffff07ff7812 */ /* 0x000fe2000780c0ff */
[----:B------:R-:W-:-:S06]  /*07e0*/  IMAD.MOV.U32 R9, RZ, RZ, 0x7ff00000 ;  /* 0x7ff00000ff097424 */ /* 0x000fcc00078e00ff */
[----:B------:R-:W-:-:S10]  /*07f0*/  DFMA R8, R6, R8, +INF ;  /* 0x7ff000000608742b */ /* 0x000fd40000000008 */
[----:B------:R-:W-:Y:S02]  /*0800*/  FSEL R6, R8, RZ, P0 ;  /* 0x000000ff08067208 */ /* 0x000fe40000000000 */
[----:B------:R-:W-:-:S07]  /*0810*/  FSEL R7, R9, -QNAN , P0 ;  /* 0xfff0000009077808 */ /* 0x000fce0000000000 */
.L_x_33:
[----:B------:R-:W-:Y:S05]  /*0820*/  BSYNC.RECONVERGENT B0 ;  /* 0x0000000000007941 */ /* 0x000fea0003800200 */
.L_x_31:
[----:B------:R-:W2:Y:S01]  /*0830*/  LDG.E R4, desc[UR16][R4.64] ;  /* 0x0000001004047981 */ /* 0x000ea2000c1e1900 */
[----:B------:R-:W-:Y:S02]  /*0840*/  UMOV UR11, UR5 ;  /* 0x00000005000b7c82 */ /* 0x000fe40008000000 */
[----:B------:R-:W-:Y:S01]  /*0850*/  MOV R12, UR11 ;  /* 0x0000000b000c7c02 */ /* 0x000fe20008000f00 */
[----:B------:R0:W5:Y:S01]  /*0860*/  LDG.E R2, desc[UR16][R2.64] ;  /* 0x0000001002027981 */ /* 0x000162000c1e1900 */
[----:B------:R-:W-:Y:S01]  /*0870*/  BSSY.RECONVERGENT B0, `(.L_x_34) ;  /* 0x000005f000007945 */ /* 0x000fe20003800200 */
[----:B--2---:R-:W1:Y:S02]  /*0880*/  F2F.F64.F32 R8, R4 ;  /* 0x0000000400087310 */ /* 0x004e640000201800 */
[----:B-1----:R-:W-:Y:S01]  /*0890*/  DSETP.MAX.AND P0, P1, R8, UR4, PT ;  /* 0x0000000408007e2a */ /* 0x002fe2000b90f000 */
[----:B------:R-:W-:-:S05]  /*08a0*/  IMAD.MOV.U32 R10, RZ, RZ, R9 ;  /* 0x000000ffff0a7224 */ /* 0x000fca00078e0009 */
[----:B------:R-:W-:Y:S02]  /*08b0*/  FSEL R11, R10, UR11, P0 ;  /* 0x0000000b0a0b7c08 */ /* 0x000fe40008000000 */
[----:B------:R-:W-:-:S05]  /*08c0*/  SEL R8, R8, UR4, P0 ;  /* 0x0000000408087c07 */ /* 0x000fca0008000000 */
[----:B------:R-:W-:Y:S01]  /*08d0*/  IMAD.MOV.U32 R4, RZ, RZ, R8 ;  /* 0x000000ffff047224 */ /* 0x000fe200078e0008 */
[----:B------:R-:W-:Y:S02]  /*08e0*/  @P1 LOP3.LUT R11, R12, 0x80000, RZ, 0xfc, !PT ;  /* 0x000800000c0b1812 */ /* 0x000fe400078efcff */
[----:B------:R-:W-:Y:S03]  /*08f0*/  F2F.F64.F32 R12, R20 ;  /* 0x00000014000c7310 */ /* 0x000fe60000201800 */
[----:B------:R-:W-:-:S04]  /*0900*/  IMAD.MOV.U32 R9, RZ, RZ, R11 ;  /* 0x000000ffff097224 */ /* 0x000fc800078e000b */
[----:B0-----:R-:W-:Y:S01]  /*0910*/  IMAD.MOV.U32 R3, RZ, RZ, R9 ;  /* 0x000000ffff037224 */ /* 0x001fe200078e0009 */
[----:B------:R-:W-:Y:S01]  /*0920*/  ISETP.GT.AND P0, PT, R9, 0xfffff, PT ;  /* 0x000fffff0900780c */ /* 0x000fe20003f04270 */
[----:B-----5:R-:W0:Y:S01]  /*0930*/  F2F.F64.F32 R10, R23 ;  /* 0x00000017000a7310 */ /* 0x020e220000201800 */
[----:B------:R-:W-:-:S11]  /*0940*/  MOV R5, R9 ;  /* 0x0000000900057202 */ /* 0x000fd60000000f00 */
[----:B------:R-:W-:Y:S02]  /*0950*/  @!P0 DMUL R4, R4, 1.80143985094819840000e+16 ;  /* 0x4350000004048828 */ /* 0x000fe40000000000 */
[----:B0-----:R-:W-:Y:S01]  /*0960*/  DFMA R6, R10, -R6, R12 ;  /* 0x800000060a06722b */ /* 0x001fe2000000000c */
[----:B------:R-:W-:Y:S02]  /*0970*/  IMAD.MOV.U32 R12, RZ, RZ, R8 ;  /* 0x000000ffff0c7224 */ /* 0x000fe400078e0008 */
[----:B------:R-:W-:Y:S02]  /*0980*/  IMAD.MOV.U32 R8, RZ, RZ, -0x3ff ;  /* 0xfffffc01ff087424 */ /* 0x000fe400078e00ff */
[----:B------:R-:W-:-:S03]  /*0990*/  @!P0 IMAD.MOV.U32 R8, RZ, RZ, -0x435 ;  /* 0xfffffbcbff088424 */ /* 0x000fc600078e00ff */
[----:B------:R-:W-:Y:S01]  /*09a0*/  @!P0 MOV R12, R4 ;  /* 0x00000004000c8202 */ /* 0x000fe20000000f00 */
[----:B------:R-:W-:Y:S01]  /*09b0*/  @!P0 IMAD.MOV.U32 R3, RZ, RZ, R5 ;  /* 0x000000ffff038224 */ /* 0x000fe200078e0005 */
[----:B------:R0:W1:Y:S03]  /*09c0*/  F2F.F32.F64 R6, R6 ;  /* 0x0000000600067310 */ /* 0x0000660000301000 */
[----:B------:R-:W-:-:S05]  /*09d0*/  VIADD R9, R3, 0xffffffff ;  /* 0xffffffff03097836 */ /* 0x000fca0000000000 */
[----:B------:R-:W-:-:S13]  /*09e0*/  ISETP.GE.U32.AND P1, PT, R9, 0x7fefffff, PT ;  /* 0x7fefffff0900780c */ /* 0x000fda0003f26070 */
[----:B------:R-:W-:Y:S01]  /*09f0*/  @P1 MOV R14, 0x0 ;  /* 0x00000000000e1802 */ /* 0x000fe20000000f00 */
[----:B------:R-:W-:Y:S01]  /*0a00*/  @P1 IMAD.MOV.U32 R15, RZ, RZ, 0x7ff00000 ;  /* 0x7ff00000ff0f1424 */ /* 0x000fe200078e00ff */
[----:B------:R-:W-:-:S05]  /*0a10*/  @P1 LOP3.LUT P2, RZ, R5, 0x7fffffff, RZ, 0xc0, !PT ;  /* 0x7fffffff05ff1812 */ /* 0x000fca000784c0ff */
[----:B------:R-:W-:-:S10]  /*0a20*/  @P1 DFMA R10, R4, R14, +INF ;  /* 0x7ff00000040a142b */ /* 0x000fd4000000000e */
[----:B------:R-:W-:Y:S02]  /*0a30*/  @P1 FSEL R10, R10, RZ, P2 ;  /* 0x000000ff0a0a1208 */ /* 0x000fe40001000000 */
[----:B------:R-:W-:Y:S01]  /*0a40*/  @P1 FSEL R11, R11, -QNAN , P2 ;  /* 0xfff000000b0b1808 */ /* 0x000fe20001000000 */
[----:B01----:R-:W-:Y:S06]  /*0a50*/  @P1 BRA `(.L_x_35) ;  /* 0x0000000400001947 */ /* 0x003fec0003800000 */
[----:B------:R-:W-:Y:S01]  /*0a60*/  LOP3.LUT R4, R3, 0xfffff, RZ, 0xc0, !PT ;  /* 0x000fffff03047812 */ /* 0x000fe200078ec0ff */
[----:B------:R-:W-:Y:S01]  /*0a70*/  IMAD.MOV.U32 R10, RZ, RZ, RZ ;  /* 0x000000ffff0a7224 */ /* 0x000fe200078e00ff */
[----:B------:R-:W-:Y:S01]  /*0a80*/  MOV R19, 0x3ed0ee25 ;  /* 0x3ed0ee2500137802 */ /* 0x000fe20000000f00 */
[----:B------:R-:W-:Y:S01]  /*0a90*/  IMAD.MOV.U32 R18, RZ, RZ, -0x748574fc ;  /* 0x8b7a8b04ff127424 */ /* 0x000fe200078e00ff */
[----:B------:R-:W-:Y:S01]  /*0aa0*/  LOP3.LUT R5, R4, 0x3ff00000, RZ, 0xfc, !PT ;  /* 0x3ff0000004057812 */ /* 0x000fe200078efcff */
[----:B------:R-:W-:Y:S01]  /*0ab0*/  IMAD.MOV.U32 R4, RZ, RZ, R12 ;  /* 0x000000ffff047224 */ /* 0x000fe200078e000c */
[----:B------:R-:W-:Y:S01]  /*0ac0*/  UMOV UR4, 0x3ae80f1e ;  /* 0x3ae80f1e00047882 */ /* 0x000fe20000000000 */
[----:B------:R-:W-:Y:S01]  /*0ad0*/  UMOV UR5, 0x3eb1380b ;  /* 0x3eb1380b00057882 */ /* 0x000fe20000000000 */
[----:B------:R-:W-:Y:S01]  /*0ae0*/  ISETP.GE.U32.AND P0, PT, R5, 0x3ff6a09f, PT ;  /* 0x3ff6a09f0500780c */ /* 0x000fe20003f06070 */
[----:B------:R-:W-:Y:S01]  /*0af0*/  IMAD.MOV.U32 R25, RZ, RZ, 0x43300000 ;  /* 0x43300000ff197424 */ /* 0x000fe200078e00ff */
[----:B------:R-:W-:Y:S01]  /*0b00*/  LEA.HI R3, R3, R8, RZ, 0xc ;  /* 0x0000000803037211 */ /* 0x000fe200078f60ff */
[----:B------:R-:W-:Y:S01]  /*0b10*/  UMOV UR12, 0x80000000 ;  /* 0x80000000000c7882 */ /* 0x000fe20000000000 */
[----:B------:R-:W-:-:S09]  /*0b20*/  UMOV UR13, 0x43300000 ;  /* 0x43300000000d7882 */ /* 0x000fd20000000000 */
[----:B------:R-:W-:Y:S02]  /*0b30*/  @P0 VIADD R7, R5, 0xfff00000 ;  /* 0xfff0000005070836 */ /* 0x000fe40000000000 */
[----:B------:R-:W-:-:S03]  /*0b40*/  @P0 VIADD R3, R3, 0x1 ;  /* 0x0000000103030836 */ /* 0x000fc60000000000 */
[----:B------:R-:W-:Y:S02]  /*0b50*/  @P0 MOV R5, R7 ;  /* 0x0000000700050202 */ /* 0x000fe40000000f00 */
[----:B------:R-:W-:-:S04]  /*0b60*/  LOP3.LUT R24, R3, 0x80000000, RZ, 0x3c, !PT ;  /* 0x8000000003187812 */ /* 0x000fc800078e3cff */
        /* <DEDUP_REMOVED lines=8> */
[----:B------:R-:W-:Y:S02]  /*0bf0*/  DMUL R14, R12, R12 ;  /* 0x0000000c0c0e7228 */ /* 0x000fe40000000000 */
[----:B------:R-:W-:-:S06]  /*0c00*/  DADD R8, R4, -R12 ;  /* 0x0000000004087229 */ /* 0x000fcc000000080c */
[----:B------:R-:W-:Y:S01]  /*0c10*/  DFMA R16, R14, UR4, R18 ;  /* 0x000000040e107c2b */ /* 0x000fe20008000012 */
[----:B------:R-:W-:Y:S01]  /*0c20*/  UMOV UR4, 0x9f02676f ;  /* 0x9f02676f00047882 */ /* 0x000fe20000000000 */
[----:B------:R-:W-:Y:S01]  /*0c30*/  UMOV UR5, 0x3ef3b266 ;  /* 0x3ef3b26600057882 */ /* 0x000fe20000000000 */
[----:B------:R-:W-:Y:S02]  /*0c40*/  DADD R18, R8, R8 ;  /* 0x0000000008127229 */ /* 0x000fe40000000008 */
[----:B------:R-:W-:Y:S01]  /*0c50*/  DADD R8, R24, -UR12 ;  /* 0x8000000c18087e29 */ /* 0x000fe20008000000 */
[----:B------:R-:W-:Y:S01]  /*0c60*/  UMOV UR12, 0xfefa39ef ;  /* 0xfefa39ef000c7882 */ /* 0x000fe20000000000 */
[----:B------:R-:W-:Y:S01]  /*0c70*/  UMOV UR13, 0x3fe62e42 ;  /* 0x3fe62e42000d7882 */ /* 0x000fe20000000000 */
[----:B------:R-:W-:Y:S01]  /*0c80*/  DFMA R16, R14, R16, UR4 ;  /* 0x000000040e107e2b */ /* 0x000fe20008000010 */
[----:B------:R-:W-:Y:S01]  /*0c90*/  UMOV UR4, 0xa9ab0956 ;  /* 0xa9ab095600047882 */ /* 0x000fe20000000000 */
[----:B------:R-:W-:Y:S01]  /*0ca0*/  UMOV UR5, 0x3f1745cb ;  /* 0x3f1745cb00057882 */ /* 0x000fe20000000000 */
[----:B------:R-:W-:-:S02]  /*0cb0*/  DFMA R24, R4, -R12, R18 ;  /* 0x8000000c0418722b */ /* 0x000fc40000000012 */
[----:B------:R-:W-:-:S03]  /*0cc0*/  DFMA R4, R8, UR12, R12 ;  /* 0x0000000c08047c2b */ /* 0x000fc6000800000c */
[----:B------:R-:W-:Y:S01]  /*0cd0*/  DFMA R16, R14, R16, UR4 ;  /* 0x000000040e107e2b */ /* 0x000fe20008000010 */
[----:B------:R-:W-:Y:S01]  /*0ce0*/  UMOV UR4, 0x2d1b5154 ;  /* 0x2d1b515400047882 */ /* 0x000fe20000000000 */
[----:B------:R-:W-:Y:S01]  /*0cf0*/  UMOV UR5, 0x3f3c71c7 ;  /* 0x3f3c71c700057882 */ /* 0x000fe20000000000 */
[----:B------:R-:W-:-:S05]  /*0d00*/  DMUL R24, R10, R24 ;  /* 0x000000180a187228 */ /* 0x000fca0000000000 */
        /* <DEDUP_REMOVED lines=20> */
[----:B------:R-:W-:-:S11]  /*0e50*/  DADD R10, R4, R16 ;  /* 0x00000000040a7229 */ /* 0x000fd60000000010 */
.L_x_35:
[----:B------:R-:W-:Y:S05]  /*0e60*/  BSYNC.RECONVERGENT B0 ;  /* 0x0000000000007941 */ /* 0x000fea0003800200 */
.L_x_34:
[----:B------:R-:W-:Y:S01]  /*0e70*/  F2F.F64.F32 R2, R2 ;  /* 0x0000000200027310 */ /* 0x000fe20000201800 */
[----:B------:R-:W-:Y:S01]  /*0e80*/  UIADD3 UR6, UPT, UPT, UR6, 0x2, URZ ;  /* 0x0000000206067890 */ /* 0x000fe2000fffe0ff */
[----:B------:R-:W-:-:S03]  /*0e90*/  IADD3 R22, PT, PT, R22, 0x2, RZ ;  /* 0x0000000216167810 */ /* 0x000fc60007ffe0ff */
[----:B------:R-:W-:-:S03]  /*0ea0*/  UISETP.NE.AND UP0, UPT, UR6, URZ, UPT ;  /* 0x000000ff0600728c */ /* 0x000fc6000bf05270 */
[----:B------:R-:W0:Y:S02]  /*0eb0*/  F2F.F64.F32 R6, R6 ;  /* 0x0000000600067310 */ /* 0x000e240000201800 */
[----:B0-----:R-:W-:-:S06]  /*0ec0*/  DFMA R10, R2, -R10, R6 ;  /* 0x8000000a020a722b */ /* 0x001fcc0000000006 */
[----:B------:R0:W1:Y:S01]  /*0ed0*/  F2F.F32.F64 R20, R10 ;  /* 0x0000000a00147310 */ /* 0x0000620000301000 */
[----:B------:R-:W-:Y:S05]  /*0ee0*/  BRA.U UP0, `(.L_x_36) ;  /* 0xfffffff100b07547 */ /* 0x000fea000b83ffff */
[----:B------:R-:W2:Y:S01]  /*0ef0*/  LDCU UR5, c[0x0][0x39c] ;  /* 0x00007380ff0577ac */ /* 0x000ea20008000800 */
[----:B-1----:R1:W3:Y:S02]  /*0f00*/  F2F.F64.F32 R2, R20 ;  /* 0x0000001400027310 */ /* 0x0022e40000201800 */
[----:B-123--:R-:W-:-:S12]  /*0f10*/  ULOP3.LUT UR4, UR5, 0x7ffffffe, URZ, 0xc0, !UPT ;  /* 0x7ffffffe05047892 */ /* 0x00efd8000f8ec0ff */
.L_x_30:
[----:B------:R-:W-:-:S04]  /*0f20*/  ULOP3.LUT UR6, UR5, 0x1, URZ, 0xc0, !UPT ;  /* 0x0000000105067892 */ /* 0x000fc8000f8ec0ff */
[----:B------:R-:W-:-:S09]  /*0f30*/  UISETP.NE.U32.AND UP0, UPT, UR6, 0x1, UPT ;  /* 0x000000010600788c */ /* 0x000fd2000bf05070 */
[----:B------:R-:W-:Y:S05]  /*0f40*/  BRA.U UP0, `(.L_x_29) ;  /* 0x0000000500a47547 */ /* 0x000fea000b800000 */
[----:B------:R-:W1:Y:S01]  /*0f50*/  LDC.64 R6, c[0x0][0x380] ;  /* 0x0000e000ff067b82 */ /* 0x000e620000000a00 */
[----:B------:R-:W-:-:S07]  /*0f60*/  VIADD R21, R21, UR4 ;  /* 0x0000000415157c36 */ /* 0x000fce0008000000 */
[----:B------:R-:W2:Y:S01]  /*0f70*/  LDC.64 R4, c[0x0][0x388] ;  /* 0x0000e200ff047b82 */ /* 0x000ea20000000a00 */
[----:B-1----:R-:W-:-:S05]  /*0f80*/  IMAD.WIDE R6, R21, 0x4, R6 ;  /* 0x0000000415067825 */ /* 0x002fca00078e0206 */
[----:B------:R-:W3:Y:S01]  /*0f90*/  LDG.E R8, desc[UR16][R6.64] ;  /* 0x0000001006087981 */ /* 0x000ee2000c1e1900 */
[----:B--2---:R-:W-:-:S06]  /*0fa0*/  IMAD.WIDE R4, R21, 0x4, R4 ;  /* 0x0000000415047825 */ /* 0x004fcc00078e0204 */
[----:B------:R1:W2:Y:S01]  /*0fb0*/  LDG.E R4, desc[UR16][R4.64] ;  /* 0x0000001004047981 */ /* 0x0002a2000c1e1900 */
[----:B------:R-:W-:Y:S01]  /*0fc0*/  UMOV UR6, 0x9abcaf48 ;  /* 0x9abcaf4800067882 */ /* 0x000fe20000000000 */
[----:B------:R-:W-:Y:S01]  /*0fd0*/  UMOV UR7, 0x3e7ad7f2 ;  /* 0x3e7ad7f200077882 */ /* 0x000fe20000000000 */
[----:B------:R-:W-:Y:S01]  /*0fe0*/  BSSY.RECONVERGENT B0, `(.L_x_37) ;  /* 0x000005d000007945 */ /* 0x000fe20003800200 */
[----:B------:R-:W-:Y:S02]  /*0ff0*/  UMOV UR8, UR7 ;  /* 0x0000000700087c82 */ /* 0x000fe40008000000 */
[----:B0-----:R-:W-:Y:S01]  /*1000*/  IMAD.U32 R11, RZ, RZ, UR8 ;  /* 0x00000008ff0b7e24 */ /* 0x001fe2000f8e00ff */
[----:B---3--:R-:W0:Y:S02]  /*1010*/  F2F.F64.F32 R8, R8 ;  /* 0x0000000800087310 */ /* 0x008e240000201800 */
[----:B0-----:R-:W-:Y:S01]  /*1020*/  DSETP.MAX.AND P0, P1, R8, UR6, PT ;  /* 0x0000000608007e2a */ /* 0x001fe2000b90f000 */
[----:B------:R-:W-:Y:S01]  /*1030*/  MOV R10, R9 ;  /* 0x00000009000a7202 */ /* 0x000fe20000000f00 */
[----:B------:R-:W-:-:S04]  /*1040*/  IMAD.MOV.U32 R6, RZ, RZ, R8 ;  /* 0x000000ffff067224 */ /* 0x000fc800078e0008 */
[----:B------:R-:W-:Y:S02]  /*1050*/  FSEL R7, R10, UR8, P0 ;  /* 0x000000080a077c08 */ /* 0x000fe40008000000 */
[----:B------:R-:W-:-:S05]  /*1060*/  SEL R6, R6, UR6, P0 ;  /* 0x0000000606067c07 */ /* 0x000fca0008000000 */
[--C-:B------:R-:W-:Y:S01]  /*1070*/  IMAD.MOV.U32 R8, RZ, RZ, R6.reuse ;  /* 0x000000ffff087224 */ /* 0x100fe200078e0006 */
[----:B------:R-:W-:Y:S01]  /*1080*/  @P1 LOP3.LUT R7, R11, 0x80000, RZ, 0xfc, !PT ;  /* 0x000800000b071812 */ /* 0x000fe200078efcff */
[----:B------:R-:W-:Y:S01]  /*1090*/  IMAD.MOV.U32 R12, RZ, RZ, R6 ;  /* 0x000000ffff0c7224 */ /* 0x000fe200078e0006 */
[----:B------:R-:W-:Y:S02]  /*10a0*/  MOV R6, 0xfffffc01 ;  /* 0xfffffc0100067802 */ /* 0x000fe40000000f00 */
[----:B------:R-:W-:Y:S02]  /*10b0*/  ISETP.GT.AND P0, PT, R7, 0xfffff, PT ;  /* 0x000fffff0700780c */ /* 0x000fe40003f04270 */
[----:B------:R-:W-:-:S11]  /*10c0*/  MOV R9, R7 ;  /* 0x0000000700097202 */ /* 0x000fd60000000f00 */
[----:B------:R-:W-:Y:S01]  /*10d0*/  @!P0 DMUL R8, R8, 1.80143985094819840000e+16 ;  /* 0x4350000008088828 */ /* 0x000fe20000000000 */
[----:B------:R-:W-:-:S09]  /*10e0*/  @!P0 IMAD.MOV.U32 R6, RZ, RZ, -0x435 ;  /* 0xfffffbcbff068424 */ /* 0x000fd200078e00ff */
[----:B------:R-:W-:Y:S02]  /*10f0*/  @!P0 IMAD.MOV.U32 R7, RZ, RZ, R9 ;  /* 0x000000ffff078224 */ /* 0x000fe400078e0009 */
[----:B------:R-:W-:Y:S02]  /*1100*/  @!P0 IMAD.MOV.U32 R12, RZ, RZ, R8 ;  /* 0x000000ffff0c8224 */ /* 0x000fe400078e0008 */
[----:B-1----:R-:W-:-:S05]  /*1110*/  VIADD R5, R7, 0xffffffff ;  /* 0xffffffff07057836 */ /* 0x002fca0000000000 */
[----:B------:R-:W-:Y:S02]  /*1120*/  ISETP.GE.U32.AND P1, PT, R5, 0x7fefffff, PT ;  /* 0x7fefffff0500780c */ /* 0x000fe40003f26070 */
[----:B--2---:R-:W0:Y:S11]  /*1130*/  F2F.F64.F32 R4, R4 ;  /* 0x0000000400047310 */ /* 0x004e360000201800 */
[----:B------:R-:W-:Y:S01]  /*1140*/  @P1 MOV R10, 0x0 ;  /* 0x00000000000a1802 */ /* 0x000fe20000000f00 */
[----:B------:R-:W-:Y:S01]  /*1150*/  @P1 IMAD.MOV.U32 R11, RZ, RZ, 0x7ff00000 ;  /* 0x7ff00000ff0b1424 */ /* 0x000fe200078e00ff */
[----:B------:R-:W-:-:S05]  /*1160*/  @P1 LOP3.LUT P2, RZ, R9, 0x7fffffff, RZ, 0xc0, !PT ;  /* 0x7fffffff09ff1812 */ /* 0x000fca000784c0ff */
[----:B------:R-:W-:-:S10]  /*1170*/  @P1 DFMA R10, R8, R10, +INF ;  /* 0x7ff00000080a142b */ /* 0x000fd4000000000a */
[----:B------:R-:W-:Y:S02]  /*1180*/  @P1 FSEL R10, R10, RZ, P2 ;  /* 0x000000ff0a0a1208 */ /* 0x000fe40001000000 */
[----:B------:R-:W-:Y:S01]  /*1190*/  @P1 FSEL R11, R11, -QNAN , P2 ;  /* 0xfff000000b0b1808 */ /* 0x000fe20001000000 */
[----:B0-----:R-:W-:Y:S06]  /*11a0*/  @P1 BRA `(.L_x_38) ;  /* 0x0000000400001947 */ /* 0x001fec0003800000 */
[----:B------:R-:W-:Y:S01]  /*11b0*/  LOP3.LUT R8, R7, 0xfffff, RZ, 0xc0, !PT ;  /* 0x000fffff07087812 */ /* 0x000fe200078ec0ff */
[----:B------:R-:W-:Y:S01]  /*11c0*/  IMAD.MOV.U32 R18, RZ, RZ, -0x748574fc ;  /* 0x8b7a8b04ff127424 */ /* 0x000fe200078e00ff */
[----:B------:R-:W-:Y:S01]  /*11d0*/  MOV R10, RZ ;  /* 0x000000ff000a7202 */ /* 0x000fe20000000f00 */
[----:B------:R-:W-:Y:S01]  /*11e0*/  IMAD.MOV.U32 R19, RZ, RZ, 0x3ed0ee25 ;  /* 0x3ed0ee25ff137424 */ /* 0x000fe200078e00ff */
[----:B------:R-:W-:Y:S01]  /*11f0*/  LOP3.LUT R9, R8, 0x3ff00000, RZ, 0xfc, !PT ;  /* 0x3ff0000008097812 */ /* 0x000fe200078efcff */
[----:B------:R-:W-:Y:S01]  /*1200*/  UMOV UR6, 0x3ae80f1e ;  /* 0x3ae80f1e00067882 */ /* 0x000fe20000000000 */
[----:B------:R-:W-:Y:S01]  /*1210*/  MOV R8, R12 ;  /* 0x0000000c00087202 */ /* 0x000fe20000000f00 */
[----:B------:R-:W-:Y:S01]  /*1220*/  UMOV UR7, 0x3eb1380b ;  /* 0x3eb1380b00077882 */ /* 0x000fe20000000000 */
[----:B------:R-:W-:Y:S01]  /*1230*/  ISETP.GE.U32.AND P0, PT, R9, 0x3ff6a09f, PT ;  /* 0x3ff6a09f0900780c */ /* 0x000fe20003f06070 */
[----:B------:R-:W-:Y:S01]  /*1240*/  IMAD.MOV.U32 R21, RZ, RZ, 0x43300000 ;  /* 0x43300000ff157424 */ /* 0x000fe200078e00ff */
[----:B------:R-:W-:Y:S01]  /*1250*/  LEA.HI R20, R7, R6, RZ, 0xc ;  /* 0x0000000607147211 */ /* 0x000fe200078f60ff */
[----:B------:R-:W-:Y:S01]  /*1260*/  UMOV UR8, 0x80000000 ;  /* 0x8000000000087882 */ /* 0x000fe20000000000 */
[----:B------:R-:W-:-:S09]  /*1270*/  UMOV UR9, 0x43300000 ;  /* 0x4330000000097882 */ /* 0x000fd20000000000 */
[----:B------:R-:W-:Y:S01]  /*1280*/  @P0 VIADD R11, R9, 0xfff00000 ;  /* 0xfff00000090b0836 */ /* 0x000fe20000000000 */
[----:B------:R-:W-:-:S03]  /*1290*/  @P0 IADD3 R20, PT, PT, R20, 0x1, RZ ;  /* 0x0000000114140810 */ /* 0x000fc60007ffe0ff */
[----:B------:R-:W-:Y:S01]  /*12a0*/  @P0 IMAD.MOV.U32 R9, RZ, RZ, R11 ;  /* 0x000000ffff090224 */ /* 0x000fe200078e000b */
[----:B------:R-:W-:-:S05]  /*12b0*/  LOP3.LUT R20, R20, 0x80000000, RZ, 0x3c, !PT ;  /* 0x8000000014147812 */ /* 0x000fca00078e3cff */
        /* <DEDUP_REMOVED lines=47> */
.L_x_38:
[----:B------:R-:W-:Y:S05]  /*15b0*/  BSYNC.RECONVERGENT B0 ;  /* 0x0000000000007941 */ /* 0x000fea0003800200 */
.L_x_37:
[----:B------:R-:W-:-:S06]  /*15c0*/  DFMA R2, R4, -R10, R2 ;  /* 0x8000000a0402722b */ /* 0x000fcc0000000002 */
[----:B------:R1:W2:Y:S05]  /*15d0*/  F2F.F32.F64 R20, R2 ;  /* 0x0000000200147310 */ /* 0x0002aa0000301000 */
.L_x_29:
[----:B-1----:R-:W1:Y:S02]  /*15e0*/  LDC.64 R2, c[0x0][0x390] ;  /* 0x0000e400ff027b82 */ /* 0x002e640000000a00 */
[----:B-1----:R-:W-:-:S05]  /*15f0*/  IMAD.WIDE R2, R0, 0x4, R2 ;  /* 0x0000000400027825 */ /* 0x002fca00078e0202 */
[----:B--2---:R-:W-:Y:S01]  /*1600*/  STG.E desc[UR16][R2.64], R20 ;  /* 0x0000001402007986 */ /* 0x004fe2000c101910 */
[----:B------:R-:W-:Y:S05]  /*1610*/  EXIT ;  /* 0x000000000000794d */ /* 0x000fea0003800000 */
.L_x_39:
        /* <DEDUP_REMOVED lines=14> */
.L_x_79:


//--------------------- .text._Z7softmaxiiPfS_    --------------------------
	.section	.text._Z7softmaxiiPfS_,"ax",@progbits
	.align	128
        .global         _Z7softmaxiiPfS_
        .type           _Z7softmaxiiPfS_,@function
        .size           _Z7softmaxiiPfS_,(.L_x_76 - _Z7softmaxiiPfS_)
        .other          _Z7softmaxiiPfS_,@"STO_CUDA_ENTRY STV_DEFAULT"
_Z7softmaxiiPfS_:
.text._Z7softmaxiiPfS_:
        /* <DEDUP_REMOVED lines=15> */
[----:B------:R-:W-:-:S04]  /*00f0*/  IMAD R6, R6, UR4, RZ ;  /* 0x0000000406067c24 */ /* 0x000fc8000f8e02ff */
[----:B0-----:R-:W-:-:S05]  /*0100*/  IMAD.WIDE R2, R6, 0x4, R4 ;  /* 0x0000000406027825 */ /* 0x001fca00078e0204 */
[----:B-1----:R0:W5:Y:S01]  /*0110*/  LDG.E R0, desc[UR8][R2.64] ;  /* 0x0000000802007981 */ /* 0x002162000c1e1900 */
[----:B------:R-:W-:-:S09]  /*0120*/  UISETP.GE.AND UP0, UPT, UR4, 0x2, UPT ;  /* 0x000000020400788c */ /* 0x000fd2000bf06270 */
[----:B0-----:R-:W-:Y:S05]  /*0130*/  BRA.U !UP0, `(.L_x_40) ;  /* 0x0000000508a87547 */ /* 0x001fea000b800000 */
[----:B------:R-:W-:Y:S02]  /*0140*/  UIADD3 UR5, UPT, UPT, UR4, -0x1, URZ ;  /* 0xffffffff04057890 */ /* 0x000fe4000fffe0ff */
[----:B------:R-:W-:Y:S02]  /*0150*/  UIADD3 UR4, UPT, UPT, UR4, -0x2, URZ ;  /* 0xfffffffe04047890 */ /* 0x000fe4000fffe0ff */
[----:B------:R-:W-:Y:S02]  /*0160*/  ULOP3.LUT UR7, UR5, 0xf, URZ, 0xc0, !UPT ;  /* 0x0000000f05077892 */ /* 0x000fe4000f8ec0ff */
[----:B------:R-:W-:-:S03]  /*0170*/  UISETP.GE.U32.AND UP0, UPT, UR4, 0xf, UPT ;  /* 0x0000000f0400788c */ /* 0x000fc6000bf06070 */
[----:B------:R-:W-:-:S06]  /*0180*/  UMOV UR4, 0x1 ;  /* 0x0000000100047882 */ /* 0x000fcc0000000000 */
[----:B------:R-:W-:Y:S05]  /*0190*/  BRA.U !UP0, `(.L_x_41) ;  /* 0x00000001089c7547 */ /* 0x000fea000b800000 */
[----:B------:R-:W-:Y:S01]  /*01a0*/  IADD3 R9, PT, PT, R6, 0x1, RZ ;  /* 0x0000000106097810 */ /* 0x000fe20007ffe0ff */
[----:B------:R-:W-:-:S04]  /*01b0*/  ULOP3.LUT UR4, UR5, 0xfffffff0, URZ, 0xc0, !UPT ;  /* 0xfffffff005047892 */ /* 0x000fc8000f8ec0ff */
[----:B------:R-:W-:Y:S01]  /*01c0*/  IMAD.WIDE.U32 R4, R9, 0x4, R4 ;  /* 0x0000000409047825 */ /* 0x000fe200078e0004 */
[----:B------:R-:W-:-:S03]  /*01d0*/  UIADD3 UR6, UPT, UPT, -UR4, URZ, URZ ;  /* 0x000000ff04067290 */ /* 0x000fc6000fffe1ff */
[----:B------:R-:W-:Y:S01]  /*01e0*/  UMOV UR4, URZ ;  /* 0x000000ff00047c82 */ /* 0x000fe20008000000 */
[----:B------:R-:W-:-:S04]  /*01f0*/  IADD3 R13, P0, PT, R4, 0x20, RZ ;  /* 0x00000020040d7810 */ /* 0x000fc80007f1e0ff */
[----:B------:R-:W-:-:S09]  /*0200*/  IADD3.X R5, PT, PT, RZ, R5, RZ, P0, !PT ;  /* 0x00000005ff057210 */ /* 0x000fd200007fe4ff */
.L_x_42:
[----:B------:R-:W-:-:S05]  /*0210*/  MOV R4, R13 ;  /* 0x0000000d00047202 */ /* 0x000fca0000000f00 */
[----:B------:R-:W2:Y:S04]  /*0220*/  LDG.E R13, desc[UR8][R4.64+-0x20] ;  /* 0xffffe008040d7981 */ /* 0x000ea8000c1e1900 */
[----:B------:R-:W2:Y:S04]  /*0230*/  LDG.E R12, desc[UR8][R4.64+-0x1c] ;  /* 0xffffe408040c7981 */ /* 0x000ea8000c1e1900 */
[----:B------:R-:W3:Y:S04]  /*0240*/  LDG.E R15, desc[UR8][R4.64+-0x18] ;  /* 0xffffe808040f7981 */ /* 0x000ee8000c1e1900 */
[----:B------:R-:W3:Y:S04]  /*0250*/  LDG.E R14, desc[UR8][R4.64+-0x14] ;  /* 0xffffec08040e7981 */ /* 0x000ee8000c1e1900 */
[----:B------:R-:W4:Y:S04]  /*0260*/  LDG.E R17, desc[UR8][R4.64+-0x10] ;  /* 0xfffff00804117981 */ /* 0x000f28000c1e1900 */
        /* <DEDUP_REMOVED lines=10> */
[----:B------:R0:W4:Y:S01]  /*0310*/  LDG.E R8, desc[UR8][R4.64+0x1c] ;  /* 0x00001c0804087981 */ /* 0x000122000c1e1900 */
[----:B------:R-:W-:-:S02]  /*0320*/  UIADD3 UR6, UPT, UPT, UR6, 0x10, URZ ;  /* 0x0000001006067890 */ /* 0x000fc4000fffe0ff */
[----:B------:R-:W-:Y:S02]  /*0330*/  UIADD3 UR4, UPT, UPT, UR4, 0x10, URZ ;  /* 0x0000001004047890 */ /* 0x000fe4000fffe0ff */
[----:B------:R-:W-:Y:S01]  /*0340*/  UISETP.NE.AND UP0, UPT, UR6, URZ, UPT ;  /* 0x000000ff0600728c */ /* 0x000fe2000bf05270 */
[----:B--2--5:R-:W-:Y:S02]  /*0350*/  FMNMX3 R12, R0, R13, R12, !PT ;  /* 0x0000000d000c7276 */ /* 0x024fe4000780000c */
[----:B------:R-:W-:-:S04]  /*0360*/  IADD3 R13, P0, PT, R4, 0x40, RZ ;  /* 0x00000040040d7810 */ /* 0x000fc80007f1e0ff */
[----:B0-----:R-:W-:Y:S02]  /*0370*/  IADD3.X R5, PT, PT, RZ, R5, RZ, P0, !PT ;  /* 0x00000005ff057210 */ /* 0x001fe400007fe4ff */
[----:B---3--:R-:W-:-:S04]  /*0380*/  FMNMX3 R12, R12, R15, R14, !PT ;  /* 0x0000000f0c0c7276 */ /* 0x008fc8000780000e */
[----:B----4-:R-:W-:-:S04]  /*0390*/  FMNMX3 R12, R12, R17, R16, !PT ;  /* 0x000000110c0c7276 */ /* 0x010fc80007800010 */
[----:B------:R-:W-:-:S04]  /*03a0*/  FMNMX3 R12, R12, R19, R18, !PT ;  /* 0x000000130c0c7276 */ /* 0x000fc80007800012 */
[----:B------:R-:W-:-:S04]  /*03b0*/  FMNMX3 R12, R12, R21, R20, !PT ;  /* 0x000000150c0c7276 */ /* 0x000fc80007800014 */
[----:B------:R-:W-:-:S04]  /*03c0*/  FMNMX3 R12, R12, R23, R22, !PT ;  /* 0x000000170c0c7276 */ /* 0x000fc80007800016 */
[----:B------:R-:W-:-:S04]  /*03d0*/  FMNMX3 R10, R12, R10, R11, !PT ;  /* 0x0000000a0c0a7276 */ /* 0x000fc8000780000b */
[----:B------:R-:W-:Y:S01]  /*03e0*/  FMNMX3 R0, R10, R9, R8, !PT ;  /* 0x000000090a007276 */ /* 0x000fe20007800008 */
[----:B------:R-:W-:Y:S06]  /*03f0*/  BRA.U UP0, `(.L_x_42) ;  /* 0xfffffffd00847547 */ /* 0x000fec000b83ffff */
[----:B------:R-:W-:-:S12]  /*0400*/  UIADD3 UR4, UPT, UPT, UR4, 0x1, URZ ;  /* 0x0000000104047890 */ /* 0x000fd8000fffe0ff */
.L_x_41:
[----:B------:R-:W-:-:S09]  /*0410*/  UISETP.NE.AND UP0, UPT, UR7, URZ, UPT ;  /* 0x000000ff0700728c */ /* 0x000fd2000bf05270 */
[----:B------:R-:W-:Y:S05]  /*0420*/  BRA.U !UP0, `(.L_x_40) ;  /* 0x0000000108ec7547 */ /* 0x000fea000b800000 */
[----:B------:R-:W-:Y:S02]  /*0430*/  UISETP.GE.U32.AND UP0, UPT, UR7, 0x8, UPT ;  /* 0x000000080700788c */ /* 0x000fe4000bf06070 */
[----:B------:R-:W-:-:S04]  /*0440*/  ULOP3.LUT UR6, UR5, 0x7, URZ, 0xc0, !UPT ;  /* 0x0000000705067892 */ /* 0x000fc8000f8ec0ff */
[----:B------:R-:W-:-:S03]  /*0450*/  UISETP.NE.AND UP1, UPT, UR6, URZ, UPT ;  /* 0x000000ff0600728c */ /* 0x000fc6000bf25270 */
[----:B------:R-:W-:Y:S08]  /*0460*/  BRA.U !UP0, `(.L_x_43) ;  /* 0x0000000108547547 */ /* 0x000ff0000b800000 */
[----:B------:R-:W0:Y:S01]  /*0470*/  LDC.64 R8, c[0x0][0x388] ;  /* 0x0000e200ff087b82 */ /* 0x000e220000000a00 */
[----:B------:R-:W1:Y:S01]  /*0480*/  LDCU.64 UR10, c[0x0][0x388] ;  /* 0x00007100ff0a77ac */ /* 0x000e620008000a00 */
[C---:B------:R-:W-:Y:S02]  /*0490*/  IADD3 R10, P0, PT, R6.reuse, UR4, RZ ;  /* 0x00000004060a7c10 */ /* 0x040fe4000ff1e0ff */
[----:B------:R-:W-:Y:S02]  /*04a0*/  IADD3 R5, PT, PT, R6, UR4, RZ ;  /* 0x0000000406057c10 */ /* 0x000fe4000fffe0ff */
[----:B------:R-:W-:Y:S02]  /*04b0*/  IADD3.X R11, PT, PT, RZ, RZ, RZ, P0, !PT ;  /* 0x000000ffff0b7210 */ /* 0x000fe400007fe4ff */
[----:B-1----:R-:W-:Y:S01]  /*04c0*/  LEA R4, P0, R10, UR10, 0x2 ;  /* 0x0000000a0a047c11 */ /* 0x002fe2000f8010ff */
[----:B0-----:R-:W-:-:S03]  /*04d0*/  IMAD.WIDE.U32 R8, R5, 0x4, R8 ;  /* 0x0000000405087825 */ /* 0x001fc600078e0008 */
[----:B------:R-:W-:-:S03]  /*04e0*/  LEA.HI.X R5, R10, UR11, R11, 0x2, P0 ;  /* 0x0000000b0a057c11 */ /* 0x000fc600080f140b */
[----:B------:R-:W2:Y:S04]  /*04f0*/  LDG.E R9, desc[UR8][R8.64] ;  /* 0x0000000808097981 */ /* 0x000ea8000c1e1900 */
[----:B------:R-:W2:Y:S04]  /*0500*/  LDG.E R10, desc[UR8][R4.64+0x4] ;  /* 0x00000408040a7981 */ /* 0x000ea8000c1e1900 */
[----:B------:R-:W3:Y:S04]  /*0510*/  LDG.E R11, desc[UR8][R4.64+0x8] ;  /* 0x00000808040b7981 */ /* 0x000ee8000c1e1900 */
[----:B------:R-:W3:Y:S04]  /*0520*/  LDG.E R12, desc[UR8][R4.64+0xc] ;  /* 0x00000c08040c7981 */ /* 0x000ee8000c1e1900 */
[----:B------:R-:W4:Y:S04]  /*0530*/  LDG.E R13, desc[UR8][R4.64+0x10] ;  /* 0x00001008040d7981 */ /* 0x000f28000c1e1900 */
[----:B------:R-:W4:Y:S04]  /*0540*/  LDG.E R14, desc[UR8][R4.64+0x14] ;  /* 0x00001408040e7981 */ /* 0x000f28000c1e1900 */
[----:B------:R-:W4:Y:S04]  /*0550*/  LDG.E R15, desc[UR8][R4.64+0x18] ;  /* 0x00001808040f7981 */ /* 0x000f28000c1e1900 */
[----:B------:R-:W4:Y:S01]  /*0560*/  LDG.E R16, desc[UR8][R4.64+0x1c] ;  /* 0x00001c0804107981 */ /* 0x000f22000c1e1900 */
[----:B------:R-:W-:Y:S01]  /*0570*/  UIADD3 UR4, UPT, UPT, UR4, 0x8, URZ ;  /* 0x0000000804047890 */ /* 0x000fe2000fffe0ff */
[----:B--2--5:R-:W-:-:S04]  /*0580*/  FMNMX3 R10, R0, R9, R10, !PT ;  /* 0x00000009000a7276 */ /* 0x024fc8000780000a */
[----:B---3--:R-:W-:-:S04]  /*0590*/  FMNMX3 R10, R10, R11, R12, !PT ;  /* 0x0000000b0a0a7276 */ /* 0x008fc8000780000c */
[----:B----4-:R-:W-:-:S04]  /*05a0*/  FMNMX3 R10, R10, R13, R14, !PT ;  /* 0x0000000d0a0a7276 */ /* 0x010fc8000780000e */
[----:B------:R-:W-:-:S07]  /*05b0*/  FMNMX3 R0, R10, R15, R16, !PT ;  /* 0x0000000f0a007276 */ /* 0x000fce0007800010 */
.L_x_43:
        /* <DEDUP_REMOVED lines=16> */
[----:B------:R-:W3:Y:S01]  /*06c0*/  LDG.E R12, desc[UR8][R8.64+0xc] ;  /* 0x00000c08080c7981 */ /* 0x000ee2000c1e1900 */
[----:B------:R-:W-:Y:S01]  /*06d0*/  UIADD3 UR4, UPT, UPT, UR4, 0x4, URZ ;  /* 0x0000000404047890 */ /* 0x000fe2000fffe0ff */
[----:B--2--5:R-:W-:-:S04]  /*06e0*/  FMNMX3 R0, R0, R5, R10, !PT ;  /* 0x0000000500007276 */ /* 0x024fc8000780000a */
[----:B---3--:R-:W-:-:S07]  /*06f0*/  FMNMX3 R0, R0, R11, R12, !PT ;  /* 0x0000000b00007276 */ /* 0x008fce000780000c */
.L_x_44:
[----:B------:R-:W-:Y:S05]  /*0700*/  BRA.U !UP1, `(.L_x_40) ;  /* 0x0000000109347547 */ /* 0x000fea000b800000 */
[----:B------:R-:W0:Y:S01]  /*0710*/  LDC.64 R4, c[0x0][0x388] ;  /* 0x0000e200ff047b82 */ /* 0x000e220000000a00 */
[----:B------:R-:W-:Y:S01]  /*0720*/  IADD3 R9, PT, PT, R6, UR4, RZ ;  /* 0x0000000406097c10 */ /* 0x000fe2000fffe0ff */
[----:B------:R-:W-:-:S04]  /*0730*/  UIADD3 UR5, UPT, UPT, -UR5, URZ, URZ ;  /* 0x000000ff05057290 */ /* 0x000fc8000fffe1ff */
[----:B0-----:R-:W-:-:S05]  /*0740*/  IMAD.WIDE.U32 R4, R9, 0x4, R4 ;  /* 0x0000000409047825 */ /* 0x001fca00078e0004 */
[----:B------:R-:W-:-:S07]  /*0750*/  MOV R9, R5 ;  /* 0x0000000500097202 */ /* 0x000fce0000000f00 */
.L_x_45:
[----:B------:R-:W-:-:S06]  /*0760*/  MOV R5, R9 ;  /* 0x0000000900057202 */ /* 0x000fcc0000000f00 */
[----:B------:R0:W2:Y:S01]  /*0770*/  LDG.E R5, desc[UR8][R4.64] ;  /* 0x0000000804057981 */ /* 0x0000a2000c1e1900 */
[----:B------:R-:W-:-:S04]  /*0780*/  UIADD3 UR5, UPT, UPT, UR5, 0x1, URZ ;  /* 0x0000000105057890 */ /* 0x000fc8000fffe0ff */
[----:B------:R-:W-:Y:S01]  /*0790*/  UISETP.NE.AND UP0, UPT, UR5, URZ, UPT ;  /* 0x000000ff0500728c */ /* 0x000fe2000bf05270 */
[----:B0-----:R-:W-:-:S04]  /*07a0*/  IADD3 R4, P0, PT, R4, 0x4, RZ ;  /* 0x0000000404047810 */ /* 0x001fc80007f1e0ff */
[----:B------:R-:W-:Y:S02]  /*07b0*/  IADD3.X R9, PT, PT, RZ, R9, RZ, P0, !PT ;  /* 0x00000009ff097210 */ /* 0x000fe400007fe4ff */
[----:B--2--5:R-:W-:Y:S02]  /*07c0*/  FMNMX R0, R5, R0, !PT ;  /* 0x0000000005007209 */ /* 0x024fe40007800000 */
[----:B------:R-:W-:Y:S05]  /*07d0*/  BRA.U UP0, `(.L_x_45) ;  /* 0xfffffffd00e07547 */ /* 0x000fea000b83ffff */
.L_x_40:
[----:B------:R-:W0:Y:S01]  /*07e0*/  LDCU UR5, c[0x0][0x380] ;  /* 0x00007000ff0577ac */ /* 0x000e220008000800 */
[----:B------:R-:W-:Y:S01]  /*07f0*/  HFMA2 R17, -RZ, RZ, 0, 0 ;  /* 0x00000000ff117431 */ /* 0x000fe200000001ff */
[----:B0-----:R-:W-:-:S09]  /*0800*/  UISETP.GE.AND UP0, UPT, UR5, 0x1, UPT ;  /* 0x000000010500788c */ /* 0x001fd2000bf06270 */
[----:B------:R-:W-:Y:S05]  /*0810*/  BRA.U !UP0, `(.L_x_46) ;  /* 0x0000000d08407547 */ /* 0x000fea000b800000 */
[----:B------:R-:W-:Y:S01]  /*0820*/  UISETP.GE.U32.AND UP1, UPT, UR5, 0x8, UPT ;  /* 0x000000080500788c */ /* 0x000fe2000bf26070 */
[----:B------:R-:W-:Y:S01]  /*0830*/  MOV R17, RZ ;  /* 0x000000ff00117202 */ /* 0x000fe20000000f00 */
[----:B------:R-:W-:Y:S01]  /*0840*/  ULOP3.LUT UR6, UR5, 0x7, URZ, 0xc0, !UPT ;  /* 0x0000000705067892 */ /* 0x000fe2000f8ec0ff */
[----:B------:R-:W-:-:S03]  /*0850*/  UMOV UR4, URZ ;  /* 0x000000ff00047c82 */ /* 0x000fc60008000000 */
[----:B------:R-:W-:-:S03]  /*0860*/  UISETP.NE.AND UP0, UPT, UR6, URZ, UPT ;  /* 0x000000ff0600728c */ /* 0x000fc6000bf05270 */
[----:B------:R-:W-:Y:S08]  /*0870*/  BRA.U !UP1, `(.L_x_47) ;  /* 0x0000000509787547 */ /* 0x000ff0000b800000 */
[----:B------:R-:W0:Y:S01]  /*0880*/  LDC.64 R4, c[0x0][0x388] ;  /* 0x0000e200ff047b82 */ /* 0x000e220000000a00 */
[----:B------:R-:W-:Y:S01]  /*0890*/  ULOP3.LUT UR4, UR5, 0x7ffffff8, URZ, 0xc0, !UPT ;  /* 0x7ffffff805047892 */ /* 0x000fe2000f8ec0ff */
[----:B------:R-:W-:-:S03]  /*08a0*/  MOV R17, RZ ;  /* 0x000000ff00117202 */ /* 0x000fc60000000f00 */
[----:B------:R-:W-:Y:S01]  /*08b0*/  UIADD3 UR7, UPT, UPT, -UR4, URZ, URZ ;  /* 0x000000ff04077290 */ /* 0x000fe2000fffe1ff */
[----:B0-----:R-:W-:-:S03]  /*08c0*/  IMAD.WIDE.U32 R4, R6, 0x4, R4 ;  /* 0x0000000406047825 */ /* 0x001fc600078e0004 */
[----:B------:R-:W-:-:S04]  /*08d0*/  IADD3 R4, P0, PT, R4, 0x10, RZ ;  /* 0x0000001004047810 */ /* 0x000fc80007f1e0ff */
[----:B------:R-:W-:-:S09]  /*08e0*/  IADD3.X R5, PT, PT, RZ, R5, RZ, P0, !PT ;  /* 0x00000005ff057210 */ /* 0x000fd200007fe4ff */
.L_x_48:
[----:B------:R-:W2:Y:S04]  /*08f0*/  LDG.E R9, desc[UR8][R4.64+-0x10] ;  /* 0xfffff00804097981 */ /* 0x000ea8000c1e1900 */
[----:B------:R-:W3:Y:S04]  /*0900*/  LDG.E R25, desc[UR8][R4.64+-0xc] ;  /* 0xfffff40804197981 */ /* 0x000ee8000c1e1900 */
[----:B------:R-:W4:Y:S04]  /*0910*/  LDG.E R27, desc[UR8][R4.64+-0x8] ;  /* 0xfffff808041b7981 */ /* 0x000f28000c1e1900 */
[----:B------:R-:W4:Y:S04]  /*0920*/  LDG.E R23, desc[UR8][R4.64+-0x4] ;  /* 0xfffffc0804177981 */ /* 0x000f28000c1e1900 */
[----:B------:R-:W4:Y:S04]  /*0930*/  LDG.E R13, desc[UR8][R4.64] ;  /* 0x00000008040d7981 */ /* 0x000f28000c1e1900 */
[----:B------:R-:W4:Y:S04]  /*0940*/  LDG.E R19, desc[UR8][R4.64+0x4] ;  /* 0x0000040804137981 */ /* 0x000f28000c1e1900 */
[----:B------:R-:W4:Y:S04]  /*0950*/  LDG.E R15, desc[UR8][R4.64+0x8] ;  /* 0x00000808040f7981 */ /* 0x000f28000c1e1900 */
[----:B------:R0:W4:Y:S01]  /*0960*/  LDG.E R11, desc[UR8][R4.64+0xc] ;  /* 0x00000c08040b7981 */ /* 0x000122000c1e1900 */
[----:B------:R-:W-:Y:S01]  /*0970*/  HFMA2 R10, -RZ, RZ, 0.96630859375, -0.0022525787353515625 ;  /* 0x3bbb989dff0a7431 */ /* 0x000fe200000001ff */
[----:B------:R-:W-:Y:S01]  /*0980*/  MOV R8, 0x437c0000 ;  /* 0x437c000000087802 */ /* 0x000fe20000000f00 */
[----:B------:R-:W-:-:S04]  /*0990*/  UIADD3 UR7, UPT, UPT, UR7, 0x8, URZ ;  /* 0x0000000807077890 */ /* 0x000fc8000fffe0ff */
[----:B------:R-:W-:Y:S01]  /*09a0*/  UISETP.NE.AND UP1, UPT, UR7, URZ, UPT ;  /* 0x000000ff0700728c */ /* 0x000fe2000bf25270 */
[----:B0-----:R-:W-:-:S04]  /*09b0*/  IADD3 R4, P0, PT, R4, 0x20, RZ ;  /* 0x0000002004047810 */ /* 0x001fc80007f1e0ff */
[----:B------:R-:W-:Y:S01]  /*09c0*/  IADD3.X R5, PT, PT, RZ, R5, RZ, P0, !PT ;  /* 0x00000005ff057210 */ /* 0x000fe200007fe4ff */
[----:B--2--5:R-:W-:-:S04]  /*09d0*/  FADD R9, R9, -R0 ;  /* 0x8000000009097221 */ /* 0x024fc80000000000 */
[----:B------:R-:W-:Y:S01]  /*09e0*/  FFMA.SAT R21, R9, R10, 0.5 ;  /* 0x3f00000009157423 */ /* 0x000fe2000000200a */
[----:B---3--:R-:W-:-:S03]  /*09f0*/  FADD R25, R25, -R0 ;  /* 0x8000000019197221 */ /* 0x008fc60000000000 */
[----:B------:R-:W-:Y:S01]  /*0a00*/  FFMA.RM R14, R21, R8, 12582913 ;  /* 0x4b400001150e7423 */ /* 0x000fe20000004008 */
[----:B------:R-:W-:-:S03]  /*0a10*/  FFMA.SAT R21, R25, R10, 0.5 ;  /* 0x3f00000019157423 */ /* 0x000fc6000000200a */
[----:B------:R-:W-:Y:S01]  /*0a20*/  FADD R12, R14, -12583039 ;  /* 0xcb40007f0e0c7421 */ /* 0x000fe20000000000 */
[----:B----4-:R-:W-:-:S03]  /*0a30*/  FADD R23, R23, -R0 ;  /* 0x8000000017177221 */ /* 0x010fc60000000000 */
[----:B------:R-:W-:-:S04]  /*0a40*/  FFMA R12, R9, 1.4426950216293334961, -R12 ;  /* 0x3fb8aa3b090c7823 */ /* 0x000fc8000000080c */
[----:B------:R-:W-:Y:S01]  /*0a50*/  FFMA R16, R9, 1.925963033500011079e-08, R12 ;  /* 0x32a5706009107823 */ /* 0x000fe2000000000c */
[----:B------:R-:W-:Y:S01]  /*0a60*/  FFMA.RM R9, R21, R8, 12582913 ;  /* 0x4b40000115097423 */ /* 0x000fe20000004008 */
[----:B------:R-:W-:-:S03]  /*0a70*/  FADD R21, R27, -R0 ;  /* 0x800000001b157221 */ /* 0x000fc60000000000 */
[----:B------:R-:W-:Y:S01]  /*0a80*/  FADD R12, R9, -12583039 ;  /* 0xcb40007f090c7421 */ /* 0x000fe20000000000 */
[----:B------:R-:W0:Y:S01]  /*0a90*/  MUFU.EX2 R16, R16 ;  /* 0x0000001000107308 */ /* 0x000e220000000800 */
[----:B------:R-:W-:Y:S02]  /*0aa0*/  FFMA.SAT R27, R21, R10, 0.5 ;  /* 0x3f000000151b7423 */ /* 0x000fe4000000200a */
[----:B------:R-:W-:Y:S02]  /*0ab0*/  FFMA R18, R25, 1.4426950216293334961, -R12 ;  /* 0x3fb8aa3b19127823 */ /* 0x000fe4000000080c */
[----:B------:R-:W-:Y:S01]  /*0ac0*/  FFMA.RM R12, R27, R8, 12582913 ;  /* 0x4b4000011b0c7423 */ /* 0x000fe20000004008 */
[----:B------:R-:W-:Y:S01]  /*0ad0*/  FFMA.SAT R27, R23, R10, 0.5 ;  /* 0x3f000000171b7423 */ /* 0x000fe2000000200a */
[----:B------:R-:W-:Y:S01]  /*0ae0*/  FFMA R20, R25, 1.925963033500011079e-08, R18 ;  /* 0x32a5706019147823 */ /* 0x000fe20000000012 */
[--C-:B------:R-:W-:Y:S01]  /*0af0*/  FADD R25, R13, -R0.reuse ;  /* 0x800000000d197221 */ /* 0x100fe20000000000 */
[----:B------:R-:W-:Y:S01]  /*0b00*/  SHF.L.U32 R18, R14, 0x17, RZ ;  /* 0x000000170e127819 */ /* 0x000fe200000006ff */
[----:B------:R-:W-:Y:S01]  /*0b10*/  FADD R22, R12, -12583039 ;  /* 0xcb40007f0c167421 */ /* 0x000fe20000000000 */
[----:B------:R-:W-:Y:S01]  /*0b20*/  FFMA.RM R13, R27, R8, 12582913 ;  /* 0x4b4000011b0d7423 */ /* 0x000fe20000004008 */
[----:B------:R-:W-:Y:S01]  /*0b30*/  FFMA.SAT R29, R25, R10, 0.5 ;  /* 0x3f000000191d7423 */ /* 0x000fe2000000200a */
[----:B------:R-:W-:Y:S01]  /*0b40*/  FADD R27, R19, -R0 ;  /* 0x80000000131b7221 */ /* 0x000fe20000000000 */
[----:B------:R-:W-:Y:S01]  /*0b50*/  FFMA R22, R21, 1.4426950216293334961, -R22 ;  /* 0x3fb8aa3b15167823 */ /* 0x000fe20000000816 */
[----:B------:R-:W-:Y:S01]  /*0b60*/  FADD R24, R13, -12583039 ;  /* 0xcb40007f0d187421 */ /* 0x000fe20000000000 */
[----:B------:R1:W2:Y:S01]  /*0b70*/  MUFU.EX2 R14, R20 ;  /* 0x00000014000e7308 */ /* 0x0002a20000000800 */
[----:B0-----:R-:W-:Y:S01]  /*0b80*/  FFMA R17, R18, R16, R17 ;  /* 0x0000001012117223 */ /* 0x001fe20000000011 */
[----:B------:R-:W-:Y:S01]  /*0b90*/  FFMA.RM R16, R29, R8, 12582913 ;  /* 0x4b4000011d107423 */ /* 0x000fe20000004008 */
[----:B------:R-:W-:Y:S01]  /*0ba0*/  FFMA R18, R21, 1.925963033500011079e-08, R22 ;  /* 0x32a5706015127823 */ /* 0x000fe20000000016 */
[----:B------:R-:W-:Y:S01]  /*0bb0*/  FFMA R24, R23, 1.4426950216293334961, -R24 ;  /* 0x3fb8aa3b17187823 */ /* 0x000fe20000000818 */
[----:B------:R-:W-:Y:S01]  /*0bc0*/  FFMA.SAT R19, R27, R10, 0.5 ;  /* 0x3f0000001b137423 */ /* 0x000fe2000000200a */
[----:B------:R-:W-:Y:S01]  /*0bd0*/  FADD R22, R16, -12583039 ;  /* 0xcb40007f10167421 */ /* 0x000fe20000000000 */
[----:B------:R-:W-:Y:S01]  /*0be0*/  FADD R21, R11, -R0 ;  /* 0x800000000b157221 */ /* 0x000fe20000000000 */
[----:B------:R-:W-:Y:S01]  /*0bf0*/  FFMA R24, R23, 1.925963033500011079e-08, R24 ;  /* 0x32a5706017187823 */ /* 0x000fe20000000018 */
[----:B------:R-:W-:Y:S01]  /*0c00*/  FADD R23, R15, -R0 ;  /* 0x800000000f177221 */ /* 0x000fe20000000000 */
[----:B------:R-:W-:Y:S01]  /*0c10*/  FFMA R22, R25, 1.4426950216293334961, -R22 ;  /* 0x3fb8aa3b19167823 */ /* 0x000fe20000000816 */
[----:B------:R-:W-:Y:S01]  /*0c20*/  FFMA.RM R19, R19, R8, 12582913 ;  /* 0x4b40000113137423 */ /* 0x000fe20000004008 */
[----:B------:R-:W0:Y:S01]  /*0c30*/  MUFU.EX2 R18, R18 ;  /* 0x0000001200127308 */ /* 0x000e220000000800 */
[----:B------:R-:W-:Y:S01]  /*0c40*/  SHF.L.U32 R12, R12, 0x17, RZ ;  /* 0x000000170c0c7819 */ /* 0x000fe200000006ff */
[----:B-1----:R-:W-:Y:S01]  /*0c50*/  FFMA R20, R25, 1.925963033500011079e-08, R22 ;  /* 0x32a5706019147823 */ /* 0x002fe20000000016 */
[----:B------:R-:W-:Y:S01]  /*0c60*/  FFMA.SAT R25, R23, R10, 0.5 ;  /* 0x3f00000017197423 */ /* 0x000fe2000000200a */
[----:B------:R-:W-:Y:S01]  /*0c70*/  FADD R26, R19, -12583039 ;  /* 0xcb40007f131a7421 */ /* 0x000fe20000000000 */
[----:B------:R-:W-:-:S02]  /*0c80*/  SHF.L.U32 R22, R9, 0x17, RZ ;  /* 0x0000001709167819 */ /* 0x000fc400000006ff */
[----:B------:R-:W-:Y:S01]  /*0c90*/  FFMA.RM R11, R25, R8, 12582913 ;  /* 0x4b400001190b7423 */ /* 0x000fe20000004008 */
[----:B------:R-:W-:Y:S01]  /*0ca0*/  FFMA.SAT R25, R21, R10, 0.5 ;  /* 0x3f00000015197423 */ /* 0x000fe2000000200a */
[----:B------:R1:W3:Y:S01]  /*0cb0*/  MUFU.EX2 R15, R24 ;  /* 0x00000018000f7308 */ /* 0x0002e20000000800 */
[----:B------:R-:W-:Y:S01]  /*0cc0*/  FFMA R26, R27, 1.4426950216293334961, -R26 ;  /* 0x3fb8aa3b1b1a7823 */ /* 0x000fe2000000081a */
[----:B------:R-:W-:Y:S01]  /*0cd0*/  FADD R10, R11, -12583039 ;  /* 0xcb40007f0b0a7421 */ /* 0x000fe20000000000 */
[----:B------:R-:W-:Y:S01]  /*0ce0*/  FFMA.RM R8, R25, R8, 12582913 ;  /* 0x4b40000119087423 */ /* 0x000fe20000004008 */
[----:B--2---:R-:W-:Y:S01]  /*0cf0*/  FFMA R17, R22, R14, R17 ;  /* 0x0000000e16117223 */ /* 0x004fe20000000011 */
[----:B------:R-:W-:Y:S01]  /*0d00*/  FFMA R26, R27, 1.925963033500011079e-08, R26 ;  /* 0x32a570601b1a7823 */ /* 0x000fe2000000001a */
[----:B------:R-:W-:Y:S01]  /*0d10*/  SHF.L.U32 R13, R13, 0x17, RZ ;  /* 0x000000170d0d7819 */ /* 0x000fe200000006ff */
[----:B------:R-:W-:Y:S01]  /*0d20*/  FADD R28, R8, -12583039 ;  /* 0xcb40007f081c7421 */ /* 0x000fe20000000000 */
[----:B------:R-:W2:Y:S01]  /*0d30*/  MUFU.EX2 R20, R20 ;  /* 0x0000001400147308 */ /* 0x000ea20000000800 */
[----:B-1----:R-:W-:Y:S01]  /*0d40*/  FFMA R24, R23, 1.4426950216293334961, -R10 ;  /* 0x3fb8aa3b17187823 */ /* 0x002fe2000000080a */
[----:B0-----:R-:W-:Y:S01]  /*0d50*/  FFMA R12, R12, R18, R17 ;  /* 0x000000120c0c7223 */ /* 0x001fe20000000011 */
[----:B------:R-:W-:Y:S01]  /*0d60*/  FFMA R28, R21, 1.4426950216293334961, -R28 ;  /* 0x3fb8aa3b151c7823 */ /* 0x000fe2000000081c */
[----:B------:R-:W-:Y:S01]  /*0d70*/  SHF.L.U32 R16, R16, 0x17, RZ ;  /* 0x0000001710107819 */ /* 0x000fe200000006ff */
[----:B------:R-:W-:Y:S01]  /*0d80*/  FFMA R9, R23, 1.925963033500011079e-08, R24 ;  /* 0x32a5706017097823 */ /* 0x000fe20000000018 */
[----:B------:R-:W-:Y:S01]  /*0d90*/  SHF.L.U32 R11, R11, 0x17, RZ ;  /* 0x000000170b0b7819 */ /* 0x000fe200000006ff */
[----:B------:R-:W-:Y:S01]  /*0da0*/  FFMA R28, R21, 1.925963033500011079e-08, R28 ;  /* 0x32a57060151c7823 */ /* 0x000fe2000000001c */
[----:B------:R-:W0:Y:S01]  /*0db0*/  MUFU.EX2 R10, R26 ;  /* 0x0000001a000a7308 */ /* 0x000e220000000800 */
[----:B---3--:R-:W-:Y:S01]  /*0dc0*/  FFMA R13, R13, R15, R12 ;  /* 0x0000000f0d0d7223 */ /* 0x008fe2000000000c */
[----:B------:R-:W-:-:S02]  /*0dd0*/  SHF.L.U32 R12, R19, 0x17, RZ ;  /* 0x00000017130c7819 */ /* 0x000fc400000006ff */
[----:B------:R-:W-:-:S04]  /*0de0*/  SHF.L.U32 R8, R8, 0x17, RZ ;  /* 0x0000001708087819 */ /* 0x000fc800000006ff */
[----:B------:R-:W1:Y:S01]  /*0df0*/  MUFU.EX2 R9, R9 ;  /* 0x0000000900097308 */ /* 0x000e620000000800 */
[----:B--2---:R-:W-:-:S07]  /*0e00*/  FFMA R13, R16, R20, R13 ;  /* 0x00000014100d7223 */ /* 0x004fce000000000d */
[----:B------:R-:W2:Y:S01]  /*0e10*/  MUFU.EX2 R28, R28 ;  /* 0x0000001c001c7308 */ /* 0x000ea20000000800 */
[----:B0-----:R-:W-:-:S04]  /*0e20*/  FFMA R10, R12, R10, R13 ;  /* 0x0000000a0c0a7223 */ /* 0x001fc8000000000d */
[----:B-1----:R-:W-:-:S04]  /*0e30*/  FFMA R9, R11, R9, R10 ;  /* 0x000000090b097223 */ /* 0x002fc8000000000a */
[----:B--2---:R-:W-:Y:S01]  /*0e40*/  FFMA R17, R8, R28, R9 ;  /* 0x0000001c08117223 */ /* 0x004fe20000000009 */
[----:B------:R-:W-:Y:S06]  /*0e50*/  BRA.U UP1, `(.L_x_48) ;  /* 0xfffffff901a47547 */ /* 0x000fec000b83ffff */
.L_x_47:
[----:B------:R-:W-:Y:S05]  /*0e60*/  BRA.U !UP0, `(.L_x_46) ;  /* 0x0000000508ac7547 */ /* 0x000fea000b800000 */
[----:B------:R-:W-:Y:S02]  /*0e70*/  UISETP.GE.U32.AND UP0, UPT, UR6, 0x4, UPT ;  /* 0x000000040600788c */ /* 0x000fe4000bf06070 */
[----:B------:R-:W-:-:S04]  /*0e80*/  ULOP3.LUT UR7, UR5, 0x3, URZ, 0xc0, !UPT ;  /* 0x0000000305077892 */ /* 0x000fc8000f8ec0ff */
[----:B------:R-:W-:-:S03]  /*0e90*/  UISETP.NE.AND UP1, UPT, UR7, URZ, UPT ;  /* 0x000000ff0700728c */ /* 0x000fc6000bf25270 */
[----:B------:R-:W-:Y:S08]  /*0ea0*/  BRA.U !UP0, `(.L_x_49) ;  /* 0x0000000108cc7547 */ /* 0x000ff0000b800000 */
[----:B------:R-:W0:Y:S01]  /*0eb0*/  LDC.64 R8, c[0x0][0x388] ;  /* 0x0000e200ff087b82 */ /* 0x000e220000000a00 */
[----:B------:R-:W1:Y:S01]  /*0ec0*/  LDCU.64 UR10, c[0x0][0x388] ;  /* 0x00007100ff0a77ac */ /* 0x000e620008000a00 */
[C---:B------:R-:W-:Y:S02]  /*0ed0*/  IADD3 R5, PT, PT, R6.reuse, UR4, RZ ;  /* 0x0000000406057c10 */ /* 0x040fe4000fffe0ff */
[----:B------:R-:W-:-:S03]  /*0ee0*/  IADD3 R4, P0, PT, R6, UR4, RZ ;  /* 0x0000000406047c10 */ /* 0x000fc6000ff1e0ff */
[----:B0-----:R-:W-:Y:S01]  /*0ef0*/  IMAD.WIDE.U32 R8, R5, 0x4, R8 ;  /* 0x0000000405087825 */ /* 0x001fe200078e0008 */
[----:B------:R-:W-:Y:S02]  /*0f00*/  IADD3.X R5, PT, PT, RZ, RZ, RZ, P0, !PT ;  /* 0x000000ffff057210 */ /* 0x000fe400007fe4ff */
[----:B-1----:R-:W-:-:S03]  /*0f10*/  LEA R12, P0, R4, UR10, 0x2 ;  /* 0x0000000a040c7c11 */ /* 0x002fc6000f8010ff */
[----:B------:R-:W2:Y:S01]  /*0f20*/  LDG.E R9, desc[UR8][R8.64] ;  /* 0x0000000808097981 */ /* 0x000ea2000c1e1900 */
[----:B------:R-:W-:-:S05]  /*0f30*/  LEA.HI.X R13, R4, UR11, R5, 0x2, P0 ;  /* 0x0000000b040d7c11 */ /* 0x000fca00080f1405 */
[----:B------:R-:W3:Y:S04]  /*0f40*/  LDG.E R5, desc[UR8][R12.64+0x4] ;  /* 0x000004080c057981 */ /* 0x000ee8000c1e1900 */
[----:B------:R-:W4:Y:S04]  /*0f50*/  LDG.E R15, desc[UR8][R12.64+0x8] ;  /* 0x000008080c0f7981 */ /* 0x000f28000c1e1900 */
[----:B------:R-:W4:Y:S01]  /*0f60*/  LDG.E R19, desc[UR8][R12.64+0xc] ;  /* 0x00000c080c137981 */ /* 0x000f22000c1e1900 */
[----:B------:R-:W-:Y:S01]  /*0f70*/  HFMA2 R21, -RZ, RZ, 0.96630859375, -0.0022525787353515625 ;  /* 0x3bbb989dff157431 */ /* 0x000fe200000001ff */
[----:B------:R-:W-:Y:S01]  /*0f80*/  MOV R11, 0x437c0000 ;  /* 0x437c0000000b7802 */ /* 0x000fe20000000f00 */
[----:B------:R-:W-:Y:S01]  /*0f90*/  UIADD3 UR4, UPT, UPT, UR4, 0x4, URZ ;  /* 0x0000000404047890 */ /* 0x000fe2000fffe0ff */
[----:B--2--5:R-:W-:-:S04]  /*0fa0*/  FADD R10, R9, -R0 ;  /* 0x80000000090a7221 */ /* 0x024fc80000000000 */
[----:B------:R-:W-:Y:S01]  /*0fb0*/  FFMA.SAT R4, R10, R21, 0.5 ;  /* 0x3f0000000a047423 */ /* 0x000fe20000002015 */
[----:B---3--:R-:W-:-:S03]  /*0fc0*/  FADD R14, R5, -R0 ;  /* 0x80000000050e7221 */ /* 0x008fc60000000000 */
[----:B------:R-:W-:Y:S01]  /*0fd0*/  FFMA.RM R4, R4, R11, 12582913 ;  /* 0x4b40000104047423 */ /* 0x000fe2000000400b */
[-C--:B------:R-:W-:Y:S01]  /*0fe0*/  FFMA.SAT R16, R14, R21.reuse, 0.5 ;  /* 0x3f0000000e107423 */ /* 0x080fe20000002015 */
[--C-:B----4-:R-:W-:Y:S02]  /*0ff0*/  FADD R8, R15, -R0.reuse ;  /* 0x800000000f087221 */ /* 0x110fe40000000000 */
[C---:B------:R-:W-:Y:S01]  /*1000*/  FADD R5, R4.reuse, -12583039 ;  /* 0xcb40007f04057421 */ /* 0x040fe20000000000 */
[----:B------:R-:W-:Y:S01]  /*1010*/  SHF.L.U32 R4, R4, 0x17, RZ ;  /* 0x0000001704047819 */ /* 0x000fe200000006ff */
[----:B------:R-:W-:Y:S01]  /*1020*/  FADD R19, R19, -R0 ;  /* 0x8000000013137221 */ /* 0x000fe20000000000 */
[----:B------:R-:W-:Y:S01]  /*1030*/  FFMA.SAT R12, R8, R21, 0.5 ;  /* 0x3f000000080c7423 */ /* 0x000fe20000002015 */
[----:B------:R-:W-:Y:S01]  /*1040*/  FFMA R9, R10, 1.4426950216293334961, -R5 ;  /* 0x3fb8aa3b0a097823 */ /* 0x000fe20000000805 */
[----:B------:R-:W-:-:S03]  /*1050*/  FFMA.RM R5, R16, R11, 12582913 ;  /* 0x4b40000110057423 */ /* 0x000fc6000000400b */
[----:B------:R-:W-:Y:S01]  /*1060*/  FFMA R10, R10, 1.925963033500011079e-08, R9 ;  /* 0x32a570600a0a7823 */ /* 0x000fe20000000009 */
[----:B------:R-:W-:Y:S01]  /*1070*/  FADD R13, R5, -12583039 ;  /* 0xcb40007f050d7421 */ /* 0x000fe20000000000 */
[----:B------:R-:W-:Y:S01]  /*1080*/  FFMA.RM R9, R12, R11, 12582913 ;  /* 0x4b4000010c097423 */ /* 0x000fe2000000400b */
[----:B------:R-:W-:Y:S01]  /*1090*/  FFMA.SAT R12, R19, R21, 0.5 ;  /* 0x3f000000130c7423 */ /* 0x000fe20000002015 */
[----:B------:R-:W-:Y:S01]  /*10a0*/  SHF.L.U32 R5, R5, 0x17, RZ ;  /* 0x0000001705057819 */ /* 0x000fe200000006ff */
[----:B------:R-:W-:Y:S01]  /*10b0*/  FFMA R13, R14, 1.4426950216293334961, -R13 ;  /* 0x3fb8aa3b0e0d7823 */ /* 0x000fe2000000080d */
[C---:B------:R-:W-:Y:S01]  /*10c0*/  FADD R15, R9.reuse, -12583039 ;  /* 0xcb40007f090f7421 */ /* 0x040fe20000000000 */
[----:B------:R-:W-:Y:S01]  /*10d0*/  FFMA.RM R12, R12, R11, 12582913 ;  /* 0x4b4000010c0c7423 */ /* 0x000fe2000000400b */
[----:B------:R-:W0:Y:S01]  /*10e0*/  MUFU.EX2 R10, R10 ;  /* 0x0000000a000a7308 */ /* 0x000e220000000800 */
[----:B------:R-:W-:Y:S01]  /*10f0*/  FFMA R13, R14, 1.925963033500011079e-08, R13 ;  /* 0x32a570600e0d7823 */ /* 0x000fe2000000000d */
[----:B------:R-:W-:Y:S01]  /*1100*/  FFMA R15, R8, 1.4426950216293334961, -R15 ;  /* 0x3fb8aa3b080f7823 */ /* 0x000fe2000000080f */
[----:B------:R-:W-:Y:S01]  /*1110*/  FADD R14, R12, -12583039 ;  /* 0xcb40007f0c0e7421 */ /* 0x000fe20000000000 */
[----:B------:R-:W-:-:S02]  /*1120*/  IMAD.SHL.U32 R9, R9, 0x800000, RZ ;  /* 0x0080000009097824 */ /* 0x000fc400078e00ff */
[----:B------:R-:W-:Y:S01]  /*1130*/  FFMA R15, R8, 1.925963033500011079e-08, R15 ;  /* 0x32a57060080f7823 */ /* 0x000fe2000000000f */
[C---:B------:R-:W-:Y:S01]  /*1140*/  FFMA R14, R19.reuse, 1.4426950216293334961, -R14 ;  /* 0x3fb8aa3b130e7823 */ /* 0x040fe2000000080e */
[----:B------:R-:W1:Y:S03]  /*1150*/  MUFU.EX2 R13, R13 ;  /* 0x0000000d000d7308 */ /* 0x000e660000000800 */
[----:B------:R-:W-:-:S05]  /*1160*/  FFMA R14, R19, 1.925963033500011079e-08, R14 ;  /* 0x32a57060130e7823 */ /* 0x000fca000000000e */
[----:B------:R-:W2:Y:S01]  /*1170*/  MUFU.EX2 R15, R15 ;  /* 0x0000000f000f7308 */ /* 0x000ea20000000800 */
[----:B0-----:R-:W-:Y:S01]  /*1180*/  FFMA R4, R4, R10, R17 ;  /* 0x0000000a04047223 */ /* 0x001fe20000000011 */
[----:B------:R-:W-:-:S06]  /*1190*/  SHF.L.U32 R17, R12, 0x17, RZ ;  /* 0x000000170c117819 */ /* 0x000fcc00000006ff */
[----:B------:R-:W0:Y:S01]  /*11a0*/  MUFU.EX2 R14, R14 ;  /* 0x0000000e000e7308 */ /* 0x000e220000000800 */
[----:B-1----:R-:W-:-:S04]  /*11b0*/  FFMA R4, R5, R13, R4 ;  /* 0x0000000d05047223 */ /* 0x002fc80000000004 */
[----:B--2---:R-:W-:-:S04]  /*11c0*/  FFMA R4, R9, R15, R4 ;  /* 0x0000000f09047223 */ /* 0x004fc80000000004 */
[----:B0-----:R-:W-:-:S07]  /*11d0*/  FFMA R17, R17, R14, R4 ;  /* 0x0000000e11117223 */ /* 0x001fce0000000004 */
.L_x_49:
[----:B------:R-:W-:Y:S05]  /*11e0*/  BRA.U !UP1, `(.L_x_46) ;  /* 0x0000000109cc7547 */ /* 0x000fea000b800000 */
[----:B------:R-:W-:Y:S02]  /*11f0*/  UISETP.NE.AND UP0, UPT, UR7, 0x1, UPT ;  /* 0x000000010700788c */ /* 0x000fe4000bf05270 */
[----:B------:R-:W-:-:S04]  /*1200*/  ULOP3.LUT UR5, UR5, 0x1, URZ, 0xc0, !UPT ;  /* 0x0000000105057892 */ /* 0x000fc8000f8ec0ff */
[----:B------:R-:W-:-:S03]  /*1210*/  UISETP.NE.U32.AND UP1, UPT, UR5, 0x1, UPT ;  /* 0x000000010500788c */ /* 0x000fc6000bf25070 */
        /* <DEDUP_REMOVED lines=9> */
[----:B------:R-:W-:-:S06]  /*12b0*/  LEA.HI.X R9, R10, UR7, R9, 0x2, P0 ;  /* 0x000000070a097c11 */ /* 0x000fcc00080f1409 */
[----:B------:R-:W3:Y:S01]  /*12c0*/  LDG.E R9, desc[UR8][R8.64+0x4] ;  /* 0x0000040808097981 */ /* 0x000ee2000c1e1900 */
[----:B------:R-:W-:Y:S01]  /*12d0*/  HFMA2 R11, -RZ, RZ, 0.96630859375, -0.0022525787353515625 ;  /* 0x3bbb989dff0b7431 */ /* 0x000fe200000001ff */
[----:B------:R-:W-:Y:S01]  /*12e0*/  MOV R13, 0x437c0000 ;  /* 0x437c0000000d7802 */ /* 0x000fe20000000f00 */
[----:B------:R-:W-:Y:S01]  /*12f0*/  UIADD3 UR4, UPT, UPT, UR4, 0x2, URZ ;  /* 0x0000000204047890 */ /* 0x000fe2000fffe0ff */
[----:B--2--5:R-:W-:-:S04]  /*1300*/  FADD R10, R5, -R0 ;  /* 0x80000000050a7221 */ /* 0x024fc80000000000 */
[----:B------:R-:W-:Y:S01]  /*1310*/  FFMA.SAT R12, R10, R11, 0.5 ;  /* 0x3f0000000a0c7423 */ /* 0x000fe2000000200b */
[----:B---3--:R-:W-:-:S03]  /*1320*/  FADD R14, R9, -R0 ;  /* 0x80000000090e7221 */ /* 0x008fc60000000000 */
[----:B------:R-:W-:Y:S01]  /*1330*/  FFMA.RM R12, R12, R13, 12582913 ;  /* 0x4b4000010c0c7423 */ /* 0x000fe2000000400d */
[----:B------:R-:W-:-:S03]  /*1340*/  FFMA.SAT R16, R14, R11, 0.5 ;  /* 0x3f0000000e107423 */ /* 0x000fc6000000200b */
[C---:B------:R-:W-:Y:S01]  /*1350*/  FADD R15, R12.reuse, -12583039 ;  /* 0xcb40007f0c0f7421 */ /* 0x040fe20000000000 */
[----:B------:R-:W-:Y:S01]  /*1360*/  SHF.L.U32 R12, R12, 0x17, RZ ;  /* 0x000000170c0c7819 */ /* 0x000fe200000006ff */
[----:B------:R-:W-:Y:S02]  /*1370*/  FFMA.RM R16, R16, R13, 12582913 ;  /* 0x4b40000110107423 */ /* 0x000fe4000000400d */
[----:B------:R-:W-:Y:S02]  /*1380*/  FFMA R15, R10, 1.4426950216293334961, -R15 ;  /* 0x3fb8aa3b0a0f7823 */ /* 0x000fe4000000080f */
[----:B------:R-:W-:Y:S02]  /*1390*/  FADD R5, R16, -12583039 ;  /* 0xcb40007f10057421 */ /* 0x000fe40000000000 */
[----:B------:R-:W-:Y:S01]  /*13a0*/  FFMA R15, R10, 1.925963033500011079e-08, R15 ;  /* 0x32a570600a0f7823 */ /* 0x000fe2000000000f */
[----:B------:R-:W-:Y:S01]  /*13b0*/  SHF.L.U32 R9, R16, 0x17, RZ ;  /* 0x0000001710097819 */ /* 0x000fe200000006ff */
[----:B------:R-:W-:-:S04]  /*13c0*/  FFMA R5, R14, 1.4426950216293334961, -R5 ;  /* 0x3fb8aa3b0e057823 */ /* 0x000fc80000000805 */
[----:B------:R-:W0:Y:S01]  /*13d0*/  MUFU.EX2 R15, R15 ;  /* 0x0000000f000f7308 */ /* 0x000e220000000800 */
[----:B------:R-:W-:-:S07]  /*13e0*/  FFMA R5, R14, 1.925963033500011079e-08, R5 ;  /* 0x32a570600e057823 */ /* 0x000fce0000000005 */
[----:B------:R-:W1:Y:S01]  /*13f0*/  MUFU.EX2 R5, R5 ;  /* 0x0000000500057308 */ /* 0x000e620000000800 */
[----:B0-----:R-:W-:-:S04]  /*1400*/  FFMA R12, R12, R15, R17 ;  /* 0x0000000f0c0c7223 */ /* 0x001fc80000000011 */
[----:B-1----:R-:W-:-:S07]  /*1410*/  FFMA R17, R9, R5, R12 ;  /* 0x0000000509117223 */ /* 0x002fce000000000c */
.L_x_50:
[----:B------:R-:W-:Y:S05]  /*1420*/  BRA.U UP1, `(.L_x_46) ;  /* 0x00000001013c7547 */ /* 0x000fea000b800000 */
[----:B------:R-:W0:Y:S01]  /*1430*/  LDC.64 R4, c[0x0][0x388] ;  /* 0x0000e200ff047b82 */ /* 0x000e220000000a00 */
[----:B------:R-:W-:-:S05]  /*1440*/  IADD3 R9, PT, PT, R6, UR4, RZ ;  /* 0x0000000406097c10 */ /* 0x000fca000fffe0ff */
[----:B0-----:R-:W-:-:S06]  /*1450*/  IMAD.WIDE.U32 R4, R9, 0x4, R4 ;  /* 0x0000000409047825 */ /* 0x001fcc00078e0004 */
[----:B------:R-:W2:Y:S01]  /*1460*/  LDG.E R5, desc[UR8][R4.64] ;  /* 0x0000000804057981 */ /* 0x000ea2000c1e1900 */
[----:B------:R-:W-:Y:S01]  /*1470*/  HFMA2 R9, -RZ, RZ, 0.96630859375, -0.0022525787353515625 ;  /* 0x3bbb989dff097431 */ /* 0x000fe200000001ff */
[----:B------:R-:W-:Y:S01]  /*1480*/  MOV R10, 0x437c0000 ;  /* 0x437c0000000a7802 */ /* 0x000fe20000000f00 */
[----:B--2--5:R-:W-:-:S04]  /*1490*/  FADD R8, R5, -R0 ;  /* 0x8000000005087221 */ /* 0x024fc80000000000 */
[----:B------:R-:W-:-:S04]  /*14a0*/  FFMA.SAT R9, R8, R9, 0.5 ;  /* 0x3f00000008097423 */ /* 0x000fc80000002009 */
[----:B------:R-:W-:-:S04]  /*14b0*/  FFMA.RM R9, R9, R10, 12582913 ;  /* 0x4b40000109097423 */ /* 0x000fc8000000400a */
[----:B------:R-:W-:-:S04]  /*14c0*/  FADD R11, R9, -12583039 ;  /* 0xcb40007f090b7421 */ /* 0x000fc80000000000 */
[----:B------:R-:W-:-:S04]  /*14d0*/  FFMA R11, R8, 1.4426950216293334961, -R11 ;  /* 0x3fb8aa3b080b7823 */ /* 0x000fc8000000080b */
[----:B------:R-:W-:Y:S01]  /*14e0*/  FFMA R11, R8, 1.925963033500011079e-08, R11 ;  /* 0x32a57060080b7823 */ /* 0x000fe2000000000b */
[----:B------:R-:W-:-:S05]  /*14f0*/  SHF.L.U32 R8, R9, 0x17, RZ ;  /* 0x0000001709087819 */ /* 0x000fca00000006ff */
[----:B------:R-:W0:Y:S02]  /*1500*/  MUFU.EX2 R11, R11 ;  /* 0x0000000b000b7308 */ /* 0x000e240000000800 */
[----:B0-----:R-:W-:-:S07]  /*1510*/  FFMA R17, R8, R11, R17 ;  /* 0x0000000b08117223 */ /* 0x001fce0000000011 */
.L_x_46:
[----:B------:R-:W-:-:S06]  /*1520*/  IMAD.WIDE R2, R7, 0x4, R2 ;  /* 0x0000000407027825 */ /* 0x000fcc00078e0202 */
[----:B------:R-:W2:Y:S01]  /*1530*/  LDG.E R3, desc[UR8][R2.64] ;  /* 0x0000000802037981 */ /* 0x000ea2000c1e1900 */
[----:B------:R-:W-:Y:S01]  /*1540*/  MOV R5, 0x3bbb989d ;  /* 0x3bbb989d00057802 */ /* 0x000fe20000000f00 */
[----:B------:R-:W0:Y:S01]  /*1550*/  MUFU.RCP R8, R17 ;  /* 0x0000001100087308 */ /* 0x000e220000001000 */
[----:B------:R-:W-:Y:S01]  /*1560*/  MOV R9, 0x437c0000 ;  /* 0x437c000000097802 */ /* 0x000fe20000000f00 */
[----:B------:R-:W-:Y:S01]  /*1570*/  BSSY.RECONVERGENT B0, `(.L_x_51) ;  /* 0x0000016000007945 */ /* 0x000fe20003800200 */
[----:B------:R-:W-:Y:S01]  /*1580*/  IADD3 R6, PT, PT, R7, R6, RZ ;  /* 0x0000000607067210 */ /* 0x000fe20007ffe0ff */
[----:B--2--5:R-:W-:Y:S01]  /*1590*/  FADD R0, R3, -R0 ;  /* 0x8000000003007221 */ /* 0x024fe20000000000 */
[----:B0-----:R-:W-:-:S03]  /*15a0*/  FFMA R3, R8, -R17, 1 ;  /* 0x3f80000008037423 */ /* 0x001fc60000000811 */
[----:B------:R-:W-:Y:S01]  /*15b0*/  FFMA.SAT R4, R0, R5, 0.5 ;  /* 0x3f00000000047423 */ /* 0x000fe20000002005 */
[----:B------:R-:W-:-:S03]  /*15c0*/  FFMA R3, R8, R3, R8 ;  /* 0x0000000308037223 */ /* 0x000fc60000000008 */
[----:B------:R-:W-:-:S04]  /*15d0*/  FFMA.RM R4, R4, R9, 12582913 ;  /* 0x4b40000104047423 */ /* 0x000fc80000004009 */
[----:B------:R-:W-:-:S04]  /*15e0*/  FADD R5, R4, -12583039 ;  /* 0xcb40007f04057421 */ /* 0x000fc80000000000 */
[----:B------:R-:W-:-:S04]  /*15f0*/  FFMA R5, R0, 1.4426950216293334961, -R5 ;  /* 0x3fb8aa3b00057823 */ /* 0x000fc80000000805 */
[----:B------:R-:W-:Y:S01]  /*1600*/  FFMA R5, R0, 1.925963033500011079e-08, R5 ;  /* 0x32a5706000057823 */ /* 0x000fe20000000005 */
[----:B------:R-:W-:-:S05]  /*1610*/  SHF.L.U32 R0, R4, 0x17, RZ ;  /* 0x0000001704007819 */ /* 0x000fca00000006ff */
[----:B------:R-:W0:Y:S02]  /*1620*/  MUFU.EX2 R5, R5 ;  /* 0x0000000500057308 */ /* 0x000e240000000800 */
[----:B0-----:R-:W-:-:S06]  /*1630*/  FMUL R0, R0, R5 ;  /* 0x0000000500007220 */ /* 0x001fcc0000400000 */
[----:B------:R-:W0:Y:S01]  /*1640*/  FCHK P0, R0, R17 ;  /* 0x0000001100007302 */ /* 0x000e220000000000 */
[----:B------:R-:W-:-:S04]  /*1650*/  FFMA R2, R0, R3, RZ ;  /* 0x0000000300027223 */ /* 0x000fc800000000ff */
[----:B------:R-:W-:-:S04]  /*1660*/  FFMA R4, R2, -R17, R0 ;  /* 0x8000001102047223 */ /* 0x000fc80000000000 */
[----:B------:R-:W-:Y:S01]  /*1670*/  FFMA R9, R3, R4, R2 ;  /* 0x0000000403097223 */ /* 0x000fe20000000002 */
[----:B0-----:R-:W-:Y:S06]  /*1680*/  @!P0 BRA `(.L_x_52) ;  /* 0x0000000000108947 */ /* 0x001fec0003800000 */
[----:B------:R-:W-:Y:S02]  /*1690*/  MOV R3, R17 ;  /* 0x0000001100037202 */ /* 0x000fe40000000f00 */
[----:B------:R-:W-:-:S07]  /*16a0*/  MOV R2, 0x16c0 ;  /* 0x000016c000027802 */ /* 0x000fce0000000f00 */
[----:B------:R-:W-:Y:S05]  /*16b0*/  CALL.REL.NOINC `($__internal_2_$__cuda_sm3x_div_rn_noftz_f32_slowpath) ;  /* 0x0000000000187944 */ /* 0x000fea0003c00000 */
[----:B------:R-:W-:-:S07]  /*16c0*/  IMAD.MOV.U32 R9, RZ, RZ, R0 ;  /* 0x000000ffff097224 */ /* 0x000fce00078e0000 */
.L_x_52:
[----:B------:R-:W-:Y:S05]  /*16d0*/  BSYNC.RECONVERGENT B0 ;  /* 0x0000000000007941 */ /* 0x000fea0003800200 */
.L_x_51:
[----:B------:R-:W0:Y:S02]  /*16e0*/  LDC.64 R2, c[0x0][0x390] ;  /* 0x0000e400ff027b82 */ /* 0x000e240000000a00 */
[----:B0-----:R-:W-:-:S05]  /*16f0*/  IMAD.WIDE R6, R6, 0x4, R2 ;  /* 0x0000000406067825 */ /* 0x001fca00078e0202 */
[----:B------:R-:W-:Y:S01]  /*1700*/  STG.E desc[UR8][R6.64], R9 ;  /* 0x0000000906007986 */ /* 0x000fe2000c101908 */
[----:B------:R-:W-:Y:S05]  /*1710*/  EXIT ;  /* 0x000000000000794d */ /* 0x000fea0003800000 */
        .weak           $__internal_2_$__cuda_sm3x_div_rn_noftz_f32_slowpath
        .type           $__internal_2_$__cuda_sm3x_div_rn_noftz_f32_slowpath,@function
        .size           $__internal_2_$__cuda_sm3x_div_rn_noftz_f32_slowpath,(.L_x_76 - $__internal_2_$__cuda_sm3x_div_rn_noftz_f32_slowpath)
$__internal_2_$__cuda_sm3x_div_rn_noftz_f32_slowpath:
[----:B------:R-:W-:Y:S01]  /*1720*/  SHF.R.U32.HI R5, RZ, 0x17, R3 ;  /* 0x00000017ff057819 */ /* 0x000fe20000011603 */
[----:B------:R-:W-:Y:S01]  /*1730*/  BSSY.RECONVERGENT B1, `(.L_x_53) ;  /* 0x0000063000017945 */ /* 0x000fe20003800200 */
[----:B------:R-:W-:Y:S02]  /*1740*/  SHF.R.U32.HI R4, RZ, 0x17, R0 ;  /* 0x00000017ff047819 */ /* 0x000fe40000011600 */
[----:B------:R-:W-:Y:S02]  /*1750*/  LOP3.LUT R12, R5, 0xff, RZ, 0xc0, !PT ;  /* 0x000000ff050c7812 */ /* 0x000fe400078ec0ff */
[----:B------:R-:W-:Y:S02]  /*1760*/  LOP3.LUT R10, R4, 0xff, RZ, 0xc0, !PT ;  /* 0x000000ff040a7812 */ /* 0x000fe400078ec0ff */
[----:B------:R-:W-:Y:S02]  /*1770*/  IADD3 R8, PT, PT, R12, -0x1, RZ ;  /* 0xffffffff0c087810 */ /* 0x000fe40007ffe0ff */
[----:B------:R-:W-:-:S02]  /*1780*/  IADD3 R7, PT, PT, R10, -0x1, RZ ;  /* 0xffffffff0a077810 */ /* 0x000fc40007ffe0ff */
[----:B------:R-:W-:Y:S02]  /*1790*/  ISETP.GT.U32.AND P0, PT, R8, 0xfd, PT ;  /* 0x000000fd0800780c */ /* 0x000fe40003f04070 */
[----:B------:R-:W-:Y:S02]  /*17a0*/  MOV R4, R0 ;  /* 0x0000000000047202 */ /* 0x000fe40000000f00 */
[----:B------:R-:W-:-:S13]  /*17b0*/  ISETP.GT.U32.OR P0, PT, R7, 0xfd, P0 ;  /* 0x000000fd0700780c */ /* 0x000fda0000704470 */
[----:B------:R-:W-:Y:S01]  /*17c0*/  @!P0 MOV R5, RZ ;  /* 0x000000ff00058202 */ /* 0x000fe20000000f00 */
[----:B------:R-:W-:Y:S06]  /*17d0*/  @!P0 BRA `(.L_x_54) ;  /* 0x00000000005c8947 */ /* 0x000fec0003800000 */
[----:B------:R-:W-:Y:S02]  /*17e0*/  FSETP.GTU.FTZ.AND P1, PT, |R3|, +INF , PT ;  /* 0x7f8000000300780b */ /* 0x000fe40003f3c200 */
[----:B------:R-:W-:-:S04]  /*17f0*/  FSETP.GTU.FTZ.AND P0, PT, |R0|, +INF , PT ;  /* 0x7f8000000000780b */ /* 0x000fc80003f1c200 */
[----:B------:R-:W-:-:S13]  /*1800*/  PLOP3.LUT P0, PT, P0, P1, PT, 0xf8, 0x8f ;  /* 0x00000000008f781c */ /* 0x000fda0000703f70 */
[----:B------:R-:W-:Y:S05]  /*1810*/  @P0 BRA `(.L_x_55) ;  /* 0x00000004004c0947 */ /* 0x000fea0003800000 */
[----:B------:R-:W-:-:S13]  /*1820*/  LOP3.LUT P0, RZ, R3, 0x7fffffff, R4, 0xc8, !PT ;  /* 0x7fffffff03ff7812 */ /* 0x000fda000780c804 */
[----:B------:R-:W-:Y:S05]  /*1830*/  @!P0 BRA `(.L_x_56) ;  /* 0x00000004003c8947 */ /* 0x000fea0003800000 */
[C---:B------:R-:W-:Y:S02]  /*1840*/  FSETP.NEU.FTZ.AND P2, PT, |R0|.reuse, +INF , PT ;  /* 0x7f8000000000780b */ /* 0x040fe40003f5d200 */
[----:B------:R-:W-:Y:S02]  /*1850*/  FSETP.NEU.FTZ.AND P1, PT, |R3|, +INF , PT ;  /* 0x7f8000000300780b */ /* 0x000fe40003f3d200 */
[----:B------:R-:W-:-:S11]  /*1860*/  FSETP.NEU.FTZ.AND P0, PT, |R0|, +INF , PT ;  /* 0x7f8000000000780b */ /* 0x000fd60003f1d200 */
[----:B------:R-:W-:Y:S05]  /*1870*/  @!P1 BRA !P2, `(.L_x_56) ;  /* 0x00000004002c9947 */ /* 0x000fea0005000000 */
[----:B------:R-:W-:-:S04]  /*1880*/  LOP3.LUT P2, RZ, R4, 0x7fffffff, RZ, 0xc0, !PT ;  /* 0x7fffffff04ff7812 */ /* 0x000fc8000784c0ff */
[----:B------:R-:W-:-:S13]  /*1890*/  PLOP3.LUT P1, PT, P1, P2, PT, 0x2f, 0xf2 ;  /* 0x0000000000f2781c */ /* 0x000fda0000f24577 */
[----:B------:R-:W-:Y:S05]  /*18a0*/  @P1 BRA `(.L_x_57) ;  /* 0x0000000400181947 */ /* 0x000fea0003800000 */
[----:B------:R-:W-:-:S04]  /*18b0*/  LOP3.LUT P1, RZ, R3, 0x7fffffff, RZ, 0xc0, !PT ;  /* 0x7fffffff03ff7812 */ /* 0x000fc8000782c0ff */
[----:B------:R-:W-:-:S13]  /*18c0*/  PLOP3.LUT P0, PT, P0, P1, PT, 0x2f, 0xf2 ;  /* 0x0000000000f2781c */ /* 0x000fda0000702577 */
[----:B------:R-:W-:Y:S05]  /*18d0*/  @P0 BRA `(.L_x_58) ;  /* 0x0000000400000947 */ /* 0x000fea0003800000 */
[----:B------:R-:W-:Y:S02]  /*18e0*/  ISETP.GE.AND P0, PT, R7, RZ, PT ;  /* 0x000000ff0700720c */ /* 0x000fe40003f06270 */
[----:B------:R-:W-:-:S11]  /*18f0*/  ISETP.GE.AND P1, PT, R8, RZ, PT ;  /* 0x000000ff0800720c */ /* 0x000fd60003f26270 */
[----:B------:R-:W-:Y:S01]  /*1900*/  @P0 MOV R5, RZ ;  /* 0x000000ff00050202 */ /* 0x000fe20000000f00 */
[----:B------:R-:W-:Y:S01]  /*1910*/  @!P0 FFMA R4, R0, 1.84467440737095516160e+19, RZ ;  /* 0x5f80000000048823 */ /* 0x000fe200000000ff */
[----:B------:R-:W-:Y:S01]  /*1920*/  @!P0 MOV R5, 0xffffffc0 ;  /* 0xffffffc000058802 */ /* 0x000fe20000000f00 */
[----:B------:R-:W-:-:S03]  /*1930*/  @!P1 FFMA R3, R3, 1.84467440737095516160e+19, RZ ;  /* 0x5f80000003039823 */ /* 0x000fc600000000ff */
[----:B------:R-:W-:-:S07]  /*1940*/  @!P1 IADD3 R5, PT, PT, R5, 0x40, RZ ;  /* 0x0000004005059810 */ /* 0x000fce0007ffe0ff */
.L_x_54:
[----:B------:R-:W-:Y:S01]  /*1950*/  LEA R0, R12, 0xc0800000, 0x17 ;  /* 0xc08000000c007811 */ /* 0x000fe200078eb8ff */
[----:B------:R-:W-:Y:S03]  /*1960*/  BSSY.RECONVERGENT B2, `(.L_x_59) ;  /* 0x0000036000027945 */ /* 0x000fe60003800200 */
[----:B------:R-:W-:Y:S02]  /*1970*/  IADD3 R7, PT, PT, -R0, R3, RZ ;  /* 0x0000000300077210 */ /* 0x000fe40007ffe1ff */
[----:B------:R-:W-:Y:S02]  /*1980*/  IADD3 R3, PT, PT, R10, -0x7f, RZ ;  /* 0xffffff810a037810 */ /* 0x000fe40007ffe0ff */
[----:B------:R-:W0:Y:S01]  /*1990*/  MUFU.RCP R8, R7 ;  /* 0x0000000700087308 */ /* 0x000e220000001000 */
[----:B------:R-:W-:Y:S02]  /*19a0*/  FADD.FTZ R9, -R7, -RZ ;  /* 0x800000ff07097221 */ /* 0x000fe40000010100 */
[----:B------:R-:W-:-:S02]  /*19b0*/  IMAD R0, R3, -0x800000, R4 ;  /* 0xff80000003007824 */ /* 0x000fc400078e0204 */
[----:B0-----:R-:W-:-:S04]  /*19c0*/  FFMA R11, R8, R9, 1 ;  /* 0x3f800000080b7423 */ /* 0x001fc80000000009 */
[----:B------:R-:W-:-:S04]  /*19d0*/  FFMA R13, R8, R11, R8 ;  /* 0x0000000b080d7223 */ /* 0x000fc80000000008 */
[----:B------:R-:W-:-:S04]  /*19e0*/  FFMA R4, R0, R13, RZ ;  /* 0x0000000d00047223 */ /* 0x000fc800000000ff */
[----:B------:R-:W-:-:S04]  /*19f0*/  FFMA R11, R9, R4, R0 ;  /* 0x00000004090b7223 */ /* 0x000fc80000000000 */
[----:B------:R-:W-:Y:S01]  /*1a00*/  FFMA R8, R13, R11, R4 ;  /* 0x0000000b0d087223 */ /* 0x000fe20000000004 */
[----:B------:R-:W-:-:S03]  /*1a10*/  IADD3 R4, PT, PT, R3, 0x7f, -R12 ;  /* 0x0000007f03047810 */ /* 0x000fc60007ffe80c */
[----:B------:R-:W-:Y:S01]  /*1a20*/  FFMA R9, R9, R8, R0 ;  /* 0x0000000809097223 */ /* 0x000fe20000000000 */
[----:B------:R-:W-:-:S03]  /*1a30*/  IADD3 R4, PT, PT, R4, R5, RZ ;  /* 0x0000000504047210 */ /* 0x000fc60007ffe0ff */
[----:B------:R-:W-:-:S05]  /*1a40*/  FFMA R0, R13, R9, R8 ;  /* 0x000000090d007223 */ /* 0x000fca0000000008 */
[----:B------:R-:W-:-:S04]  /*1a50*/  SHF.R.U32.HI R3, RZ, 0x17, R0 ;  /* 0x00000017ff037819 */ /* 0x000fc80000011600 */
[----:B------:R-:W-:-:S04]  /*1a60*/  LOP3.LUT R3, R3, 0xff, RZ, 0xc0, !PT ;  /* 0x000000ff03037812 */ /* 0x000fc800078ec0ff */
[----:B------:R-:W-:-:S04]  /*1a70*/  IADD3 R7, PT, PT, R3, R4, RZ ;  /* 0x0000000403077210 */ /* 0x000fc80007ffe0ff */
[----:B------:R-:W-:-:S04]  /*1a80*/  IADD3 R3, PT, PT, R7, -0x1, RZ ;  /* 0xffffffff07037810 */ /* 0x000fc80007ffe0ff */
        /* <DEDUP_REMOVED lines=9> */
[CCC-:B------:R-:W-:Y:S01]  /*1b20*/  FFMA.RZ R3, R13.reuse, R9.reuse, R8.reuse ;  /* 0x000000090d037223 */ /* 0x1c0fe2000000c008 */
[-CC-:B------:R-:W-:Y:S01]  /*1b30*/  FFMA.RM R4, R13, R9.reuse, R8.reuse ;  /* 0x000000090d047223 */ /* 0x180fe20000004008 */
[C---:B------:R-:W-:Y:S02]  /*1b40*/  ISETP.NE.AND P2, PT, R7.reuse, RZ, PT ;  /* 0x000000ff0700720c */ /* 0x040fe40003f45270 */
[----:B------:R-:W-:Y:S02]  /*1b50*/  ISETP.NE.AND P1, PT, R7, RZ, PT ;  /* 0x000000ff0700720c */ /* 0x000fe40003f25270 */
[----:B------:R-:W-:Y:S01]  /*1b60*/  LOP3.LUT R5, R3, 0x7fffff, RZ, 0xc0, !PT ;  /* 0x007fffff03057812 */ /* 0x000fe200078ec0ff */
[----:B------:R-:W-:Y:S01]  /*1b70*/  FFMA.RP R3, R13, R9, R8 ;  /* 0x000000090d037223 */ /* 0x000fe20000008008 */
[----:B------:R-:W-:Y:S02]  /*1b80*/  IADD3 R8, PT, PT, R7, 0x20, RZ ;  /* 0x0000002007087810 */ /* 0x000fe40007ffe0ff */
[----:B------:R-:W-:-:S02]  /*1b90*/  LOP3.LUT R5, R5, 0x800000, RZ, 0xfc, !PT ;  /* 0x0080000005057812 */ /* 0x000fc400078efcff */
[----:B------:R-:W-:Y:S02]  /*1ba0*/  IADD3 R7, PT, PT, -R7, RZ, RZ ;  /* 0x000000ff07077210 */ /* 0x000fe40007ffe1ff */
[----:B------:R-:W-:Y:S02]  /*1bb0*/  SHF.L.U32 R8, R5, R8, RZ ;  /* 0x0000000805087219 */ /* 0x000fe400000006ff */
[----:B------:R-:W-:Y:S02]  /*1bc0*/  FSETP.NEU.FTZ.AND P0, PT, R3, R4, PT ;  /* 0x000000040300720b */ /* 0x000fe40003f1d000 */
[----:B------:R-:W-:Y:S02]  /*1bd0*/  SEL R4, R7, RZ, P2 ;  /* 0x000000ff07047207 */ /* 0x000fe40001000000 */
[----:B------:R-:W-:Y:S02]  /*1be0*/  ISETP.NE.AND P1, PT, R8, RZ, P1 ;  /* 0x000000ff0800720c */ /* 0x000fe40000f25270 */
[----:B------:R-:W-:-:S02]  /*1bf0*/  SHF.R.U32.HI R4, RZ, R4, R5 ;  /* 0x00000004ff047219 */ /* 0x000fc40000011605 */
[----:B------:R-:W-:Y:S02]  /*1c00*/  PLOP3.LUT P0, PT, P0, P1, PT, 0xf8, 0x8f ;  /* 0x00000000008f781c */ /* 0x000fe40000703f70 */
[----:B------:R-:W-:Y:S02]  /*1c10*/  SHF.R.U32.HI R8, RZ, 0x1, R4 ;  /* 0x00000001ff087819 */ /* 0x000fe40000011604 */
[----:B------:R-:W-:-:S04]  /*1c20*/  SEL R3, RZ, 0x1, !P0 ;  /* 0x00000001ff037807 */ /* 0x000fc80004000000 */
[----:B------:R-:W-:-:S04]  /*1c30*/  LOP3.LUT R3, R3, 0x1, R8, 0xf8, !PT ;  /* 0x0000000103037812 */ /* 0x000fc800078ef808 */
[----:B------:R-:W-:-:S04]  /*1c40*/  LOP3.LUT R3, R3, R4, RZ, 0xc0, !PT ;  /* 0x0000000403037212 */ /* 0x000fc800078ec0ff */
[----:B------:R-:W-:-:S04]  /*1c50*/  IADD3 R3, PT, PT, R8, R3, RZ ;  /* 0x0000000308037210 */ /* 0x000fc80007ffe0ff */
[----:B------:R-:W-:Y:S01]  /*1c60*/  LOP3.LUT R0, R3, R0, RZ, 0xfc, !PT ;  /* 0x0000000003007212 */ /* 0x000fe200078efcff */
[----:B------:R-:W-:Y:S06]  /*1c70*/  BRA `(.L_x_62) ;  /* 0x0000000000107947 */ /* 0x000fec0003800000 */
.L_x_61:
[----:B------:R-:W-:-:S04]  /*1c80*/  LOP3.LUT R0, R0, 0x80000000, RZ, 0xc0, !PT ;  /* 0x8000000000007812 */ /* 0x000fc800078ec0ff */
[----:B------:R-:W-:Y:S01]  /*1c90*/  LOP3.LUT R0, R0, 0x7f800000, RZ, 0xfc, !PT ;  /* 0x7f80000000007812 */ /* 0x000fe200078efcff */
[----:B------:R-:W-:Y:S06]  /*1ca0*/  BRA `(.L_x_62) ;  /* 0x0000000000047947 */ /* 0x000fec0003800000 */
.L_x_60:
[----:B------:R-:W-:-:S07]  /*1cb0*/  LEA R0, R4, R0, 0x17 ;  /* 0x0000000004007211 */ /* 0x000fce00078eb8ff */
.L_x_62:
[----:B------:R-:W-:Y:S05]  /*1cc0*/  BSYNC.RECONVERGENT B2 ;  /* 0x0000000000027941 */ /* 0x000fea0003800200 */
.L_x_59:
[----:B------:R-:W-:Y:S05]  /*1cd0*/  BRA `(.L_x_63) ;  /* 0x0000000000207947 */ /* 0x000fea0003800000 */
.L_x_58:
[----:B------:R-:W-:-:S04]  /*1ce0*/  LOP3.LUT R0, R3, 0x80000000, R4, 0x48, !PT ;  /* 0x8000000003007812 */ /* 0x000fc800078e4804 */
[----:B------:R-:W-:Y:S01]  /*1cf0*/  LOP3.LUT R0, R0, 0x7f800000, RZ, 0xfc, !PT ;  /* 0x7f80000000007812 */ /* 0x000fe200078efcff */
[----:B------:R-:W-:Y:S06]  /*1d00*/  BRA `(.L_x_63) ;  /* 0x0000000000147947 */ /* 0x000fec0003800000 */
.L_x_57:
[----:B------:R-:W-:Y:S01]  /*1d10*/  LOP3.LUT R0, R3, 0x80000000, R4, 0x48, !PT ;  /* 0x8000000003007812 */ /* 0x000fe200078e4804 */
[----:B------:R-:W-:Y:S06]  /*1d20*/  BRA `(.L_x_63) ;  /* 0x00000000000c7947 */ /* 0x000fec0003800000 */
.L_x_56:
[----:B------:R-:W0:Y:S01]  /*1d30*/  MUFU.RSQ R0, -QNAN ;  /* 0xffc0000000007908 */ /* 0x000e220000001400 */
[----:B------:R-:W-:Y:S05]  /*1d40*/  BRA `(.L_x_63) ;  /* 0x0000000000047947 */ /* 0x000fea0003800000 */
.L_x_55:
[----:B------:R-:W-:-:S07]  /*1d50*/  FADD.FTZ R0, R0, R3 ;  /* 0x0000000300007221 */ /* 0x000fce0000010000 */
.L_x_63:
[----:B------:R-:W-:Y:S05]  /*1d60*/  BSYNC.RECONVERGENT B1 ;  /* 0x0000000000017941 */ /* 0x000fea0003800200 */
.L_x_53:
[----:B------:R-:W-:-:S04]  /*1d70*/  HFMA2 R3, -RZ, RZ, 0, 0 ;  /* 0x00000000ff037431 */ /* 0x000fc800000001ff */
[----:B0-----:R-:W-:Y:S05]  /*1d80*/  RET.REL.NODEC R2 `(_Z7softmaxiiPfS_) ;  /* 0xffffffe0029c7950 */ /* 0x001fea0003c3ffff */
.L_x_64:
        /* <DEDUP_REMOVED lines=15> */
.L_x_76:


//--------------------- .text._Z14relu_backwardsiiPfS_S_ --------------------------
	.section	.text._Z14relu_backwardsiiPfS_S_,"ax",@progbits
	.align	128
        .global         _Z14relu_backwardsiiPfS_S_
        .type           _Z14relu_backwardsiiPfS_S_,@function
        .size           _Z14relu_backwardsiiPfS_S_,(.L_x_81 - _Z14relu_backwardsiiPfS_S_)
        .other          _Z14relu_backwardsiiPfS_S_,@"STO_CUDA_ENTRY STV_DEFAULT"
_Z14relu_backwardsiiPfS_S_:
.text._Z14relu_backwardsiiPfS_S_:
        /* <DEDUP_REMOVED lines=16> */
[----:B------:R-:W2:Y:S01]  /*0100*/  LDC.64 R4, c[0x0][0x398] ;  /* 0x0000e600ff047b82 */ /* 0x000ea20000000a00 */
[----:B0-----:R-:W-:-:S06]  /*0110*/  IMAD.WIDE R2, R7, 0x4, R2 ;  /* 0x0000000407027825 */ /* 0x001fcc00078e0202 */
[----:B-1----:R-:W3:Y:S01]  /*0120*/  LDG.E R2, desc[UR4][R2.64] ;  /* 0x0000000402027981 */ /* 0x002ee2000c1e1900 */
[----:B------:R-:W-:Y:S01]  /*0130*/  BSSY.RECONVERGENT B0, `(.L_x_65) ;  /* 0x0000008000007945 */ /* 0x000fe20003800200 */
[----:B------:R-:W-:Y:S02]  /*0140*/  HFMA2 R9, -RZ, RZ, 0, 0 ;  /* 0x00000000ff097431 */ /* 0x000fe400000001ff */
[----:B--2---:R-:W-:Y:S01]  /*0150*/  IMAD.WIDE R4, R7, 0x4, R4 ;  /* 0x0000000407047825 */ /* 0x004fe200078e0204 */
[----:B---3--:R-:W-:-:S13]  /*0160*/  FSETP.GT.AND P0, PT, R2, RZ, PT ;  /* 0x000000ff0200720b */ /* 0x008fda0003f04000 */
[----:B------:R-:W-:Y:S05]  /*0170*/  @!P0 BRA `(.L_x_66) ;  /* 0x00000000000c8947 */ /* 0x000fea0003800000 */
[----:B------:R-:W0:Y:S02]  /*0180*/  LDC.64 R2, c[0x0][0x390] ;  /* 0x0000e400ff027b82 */ /* 0x000e240000000a00 */
[----:B0-----:R-:W-:-:S05]  /*0190*/  IMAD.WIDE R2, R7, 0x4, R2 ;  /* 0x0000000407027825 */ /* 0x001fca00078e0202 */
[----:B------:R0:W5:Y:S02]  /*01a0*/  LDG.E R9, desc[UR4][R2.64] ;  /* 0x0000000402097981 */ /* 0x000164000c1e1900 */
.L_x_66:
[----:B------:R-:W-:Y:S05]  /*01b0*/  BSYNC.RECONVERGENT B0 ;  /* 0x0000000000007941 */ /* 0x000fea0003800200 */
.L_x_65:
[----:B-----5:R-:W-:Y:S01]  /*01c0*/  STG.E desc[UR4][R4.64], R9 ;  /* 0x0000000904007986 */ /* 0x020fe2000c101904 */
[----:B------:R-:W-:Y:S05]  /*01d0*/  EXIT ;  /* 0x000000000000794d */ /* 0x000fea0003800000 */
.L_x_67:
        /* <DEDUP_REMOVED lines=10> */
.L_x_81:


//--------------------- .text._Z4reluiiPfS_       --------------------------
	.section	.text._Z4reluiiPfS_,"ax",@progbits
	.align	128
        .global         _Z4reluiiPfS_
        .type           _Z4reluiiPfS_,@function
        .size           _Z4reluiiPfS_,(.L_x_82 - _Z4reluiiPfS_)
        .other          _Z4reluiiPfS_,@"STO_CUDA_ENTRY STV_DEFAULT"
_Z4reluiiPfS_:
.text._Z4reluiiPfS_:
        /* <DEDUP_REMOVED lines=19> */
[----:B--2---:R-:W-:Y:S01]  /*0130*/  IMAD.WIDE R4, R7, 0x4, R4 ;  /* 0x0000000407047825 */ /* 0x004fe200078e0204 */
[----:B---3--:R-:W-:-:S05]  /*0140*/  FMNMX R7, RZ, R2, !PT ;  /* 0x00000002ff077209 */ /* 0x008fca0007800000 */
[----:B------:R-:W-:Y:S01]  /*0150*/  STG.E desc[UR4][R4.64], R7 ;  /* 0x0000000704007986 */ /* 0x000fe2000c101904 */
[----:B------:R-:W-:Y:S05]  /*0160*/  EXIT ;  /* 0x000000000000794d */ /* 0x000fea0003800000 */
.L_x_68:
        /* <DEDUP_REMOVED lines=9> */
.L_x_82:


//--------------------- .text._Z7forwardPfS_S_S_iii --------------------------
	.section	.text._Z7forwardPfS_S_S_iii,"ax",@progbits
	.align	128
        .global         _Z7forwardPfS_S_S_iii
        .type           _Z7forwardPfS_S_S_iii,@function
        .size           _Z7forwardPfS_S_S_iii,(.L_x_83 - _Z7forwardPfS_S_S_iii)
        .other          _Z7forwardPfS_S_S_iii,@"STO_CUDA_ENTRY STV_DEFAULT"
_Z7forwardPfS_S_S_iii:
.text._Z7forwardPfS_S_S_iii:
[----:B------:R-:W-:Y:S01]  /*0000*/  LDC R1, c[0x0][0x37c] ;  /* 0x0000df00ff017b82 */ /* 0x000fe20000000800 */
[----:B------:R-:W0:Y:S07]  /*0010*/  S2R R28, SR_TID.Y ;  /* 0x00000000001c7919 */ /* 0x000e2e0000002200 */
[----:B------:R-:W1:Y:S01]  /*0020*/  LDC R5, c[0x0][0x360] ;  /* 0x0000d800ff057b82 */ /* 0x000e620000000800 */
[----:B------:R-:W2:Y:S01]  /*0030*/  LDCU UR6, c[0x0][0x3a8] ;  /* 0x00007500ff0677ac */ /* 0x000ea20008000800 */
[----:B------:R-:W1:Y:S06]  /*0040*/  S2R R2, SR_TID.X ;  /* 0x0000000000027919 */ /* 0x000e6c0000002100 */
[----:B------:R-:W3:Y:S08]  /*0050*/  S2UR UR5, SR_CTAID.Y ;  /* 0x00000000000579c3 */ /* 0x000ef00000002600 */
[----:B------:R-:W3:Y:S08]  /*0060*/  LDC R9, c[0x0][0x364] ;  /* 0x0000d900ff097b82 */ /* 0x000ef00000000800 */
[----:B------:R-:W1:Y:S08]  /*0070*/  S2UR UR4, SR_CTAID.X ;  /* 0x00000000000479c3 */ /* 0x000e700000002500 */
[----:B------:R-:W4:Y:S01]  /*0080*/  LDC R0, c[0x0][0x3a4] ;  /* 0x0000e900ff007b82 */ /* 0x000f220000000800 */
[----:B---3--:R-:W-:-:S05]  /*0090*/  IMAD R11, R9, UR5, RZ ;  /* 0x00000005090b7c24 */ /* 0x008fca000f8e02ff */
[----:B0-----:R-:W-:Y:S01]  /*00a0*/  IADD3 R3, PT, PT, R11, R28, RZ ;  /* 0x0000001c0b037210 */ /* 0x001fe20007ffe0ff */
[----:B-1----:R-:W-:-:S03]  /*00b0*/  IMAD R5, R5, UR4, R2 ;  /* 0x0000000405057c24 */ /* 0x002fc6000f8e0202 */
[----:B--2---:R-:W-:-:S04]  /*00c0*/  ISETP.GE.AND P0, PT, R3, UR6, PT ;  /* 0x0000000603007c0c */ /* 0x004fc8000bf06270 */
[----:B----4-:R-:W-:-:S13]  /*00d0*/  ISETP.GE.OR P0, PT, R5, R0, P0 ;  /* 0x000000000500720c */ /* 0x010fda0000706670 */
[----:B------:R-:W-:Y:S05]  /*00e0*/  @P0 EXIT ;  /* 0x000000000000094d */ /* 0x000fea0003800000 */
[----:B------:R-:W-:Y:S01]  /*00f0*/  ISETP.GE.AND P0, PT, R0, 0x1, PT ;  /* 0x000000010000780c */ /* 0x000fe20003f06270 */
[----:B------:R-:W0:Y:S01]  /*0100*/  LDCU.64 UR6, c[0x0][0x358] ;  /* 0x00006b00ff0677ac */ /* 0x000e220008000a00 */
[----:B------:R-:W-:-:S11]  /*0110*/  HFMA2 R18, -RZ, RZ, 0, 0 ;  /* 0x00000000ff127431 */ /* 0x000fd600000001ff */
[----:B------:R-:W-:Y:S05]  /*0120*/  @!P0 BRA `(.L_x_69) ;  /* 0x0000000800008947 */ /* 0x000fea0003800000 */
[C---:B------:R-:W-:Y:S01]  /*0130*/  ISETP.GE.U32.AND P1, PT, R0.reuse, 0x8, PT ;  /* 0x000000080000780c */ /* 0x040fe20003f26070 */
[----:B------:R-:W-:Y:S01]  /*0140*/  IMAD R6, R5, R0, RZ ;  /* 0x0000000005067224 */ /* 0x000fe200078e02ff */
[----:B------:R-:W-:Y:S02]  /*0150*/  LOP3.LUT R4, R0, 0x7, RZ, 0xc0, !PT ;  /* 0x0000000700047812 */ /* 0x000fe400078ec0ff */
[----:B------:R-:W-:Y:S02]  /*0160*/  MOV R18, RZ ;  /* 0x000000ff00127202 */ /* 0x000fe40000000f00 */
[----:B------:R-:W-:Y:S02]  /*0170*/  ISETP.NE.AND P0, PT, R4, RZ, PT ;  /* 0x000000ff0400720c */ /* 0x000fe40003f05270 */
[----:B------:R-:W-:-:S05]  /*0180*/  MOV R7, RZ ;  /* 0x000000ff00077202 */ /* 0x000fca0000000f00 */
[----:B------:R-:W-:Y:S06]  /*0190*/  @!P1 BRA `(.L_x_70) ;  /* 0x0000000000fc9947 */ /* 0x000fec0003800000 */
[----:B------:R-:W1:Y:S01]  /*01a0*/  LDCU.64 UR8, c[0x0][0x380] ;  /* 0x00007000ff0877ac */ /* 0x000e620008000a00 */
[----:B------:R-:W-:Y:S01]  /*01b0*/  MOV R29, RZ ;  /* 0x000000ff001d7202 */ /* 0x000fe20000000f00 */
[----:B------:R-:W-:Y:S01]  /*01c0*/  HFMA2 R18, -RZ, RZ, 0, 0 ;  /* 0x00000000ff127431 */ /* 0x000fe200000001ff */
[C---:B------:R-:W-:Y:S01]  /*01d0*/  LOP3.LUT R7, R0.reuse, 0x7ffffff8, RZ, 0xc0, !PT ;  /* 0x7ffffff800077812 */ /* 0x040fe200078ec0ff */
[C---:B------:R-:W-:Y:S01]  /*01e0*/  IMAD R10, R0.reuse, 0x3, R3 ;  /* 0x00000003000a7824 */ /* 0x040fe200078e0203 */
[C---:B------:R-:W-:Y:S01]  /*01f0*/  LEA R24, R0.reuse, R3, 0x2 ;  /* 0x0000000300187211 */ /* 0x040fe200078e10ff */
[----:B------:R-:W-:Y:S01]  /*0200*/  IMAD.WIDE.U32 R8, R9, UR5, R28 ;  /* 0x0000000509087c25 */ /* 0x000fe2000f8e001c */
[----:B------:R-:W-:Y:S02]  /*0210*/  IADD3 R28, PT, PT, R11, R0, R28 ;  /* 0x000000000b1c7210 */ /* 0x000fe40007ffe01c */
[C---:B------:R-:W-:Y:S01]  /*0220*/  SHF.L.U32 R11, R0.reuse, 0x3, RZ ;  /* 0x00000003000b7819 */ /* 0x040fe200000006ff */
[C-C-:B------:R-:W-:Y:S01]  /*0230*/  IMAD R25, R0.reuse, 0x5, R3.reuse ;  /* 0x0000000500197824 */ /* 0x140fe200078e0203 */
[----:B------:R-:W-:Y:S01]  /*0240*/  MOV R2, R6 ;  /* 0x0000000600027202 */ /* 0x000fe20000000f00 */
[----:B------:R-:W-:-:S02]  /*0250*/  IMAD R26, R0, 0x6, R3 ;  /* 0x00000006001a7824 */ /* 0x000fc400078e0203 */
[----:B------:R-:W-:Y:S01]  /*0260*/  IMAD R27, R0, 0x7, R3 ;  /* 0x00000007001b7824 */ /* 0x000fe200078e0203 */
[----:B-1----:R-:W-:-:S04]  /*0270*/  LEA R14, P1, R8, UR8, 0x2 ;  /* 0x00000008080e7c11 */ /* 0x002fc8000f8210ff */
[----:B------:R-:W-:Y:S02]  /*0280*/  LEA.HI.X R15, R8, UR9, R9, 0x2, P1 ;  /* 0x00000009080f7c11 */ /* 0x000fe400088f1409 */
[----:B------:R-:W-:Y:S02]  /*0290*/  LEA R8, R0, R3, 0x1 ;  /* 0x0000000300087211 */ /* 0x000fe400078e08ff */
[----:B------:R-:W-:-:S07]  /*02a0*/  IADD3 R9, PT, PT, -R7, RZ, RZ ;  /* 0x000000ff07097210 */ /* 0x000fce0007ffe1ff */
.L_x_71:
[----:B------:R-:W1:Y:S01]  /*02b0*/  LDC.64 R12, c[0x0][0x388] ;  /* 0x0000e200ff0c7b82 */ /* 0x000e620000000a00 */
[----:B0-----:R-:W2:Y:S07]  /*02c0*/  LDG.E R20, desc[UR6][R14.64] ;  /* 0x000000060e147981 */ /* 0x001eae000c1e1900 */
[----:B------:R-:W0:Y:S01]  /*02d0*/  LDC.64 R16, c[0x0][0x380] ;  /* 0x0000e000ff107b82 */ /* 0x000e220000000a00 */
[----:B-1----:R-:W-:-:S05]  /*02e0*/  IMAD.WIDE R12, R2, 0x4, R12 ;  /* 0x00000004020c7825 */ /* 0x002fca00078e020c */
[----:B------:R-:W2:Y:S02]  /*02f0*/  LDG.E R19, desc[UR6][R12.64] ;  /* 0x000000060c137981 */ /* 0x000ea4000c1e1900 */
[----:B--2---:R-:W-:Y:S01]  /*0300*/  FFMA R19, R19, R20, R18 ;  /* 0x0000001413137223 */ /* 0x004fe20000000012 */
[--C-:B0-----:R-:W-:Y:S01]  /*0310*/  IMAD.WIDE.U32 R20, R28, 0x4, R16.reuse ;  /* 0x000000041c147825 */ /* 0x101fe200078e0010 */
[----:B------:R-:W2:Y:S05]  /*0320*/  LDG.E R18, desc[UR6][R12.64+0x4] ;  /* 0x000004060c127981 */ /* 0x000eaa000c1e1900 */
[----:B------:R-:W2:Y:S01]  /*0330*/  LDG.E R20, desc[UR6][R20.64] ;  /* 0x0000000614147981 */ /* 0x000ea2000c1e1900 */
[----:B------:R-:W-:-:S06]  /*0340*/  IMAD.WIDE.U32 R22, R10, 0x4, R16 ;  /* 0x000000040a167825 */ /* 0x000fcc00078e0010 */
[----:B------:R-:W3:Y:S01]  /*0350*/  LDG.E R22, desc[UR6][R22.64] ;  /* 0x0000000616167981 */ /* 0x000ee2000c1e1900 */
[----:B--2---:R-:W-:Y:S01]  /*0360*/  FFMA R29, R18, R20, R19 ;  /* 0x00000014121d7223 */ /* 0x004fe20000000013 */
[----:B------:R-:W-:Y:S02]  /*0370*/  IMAD.WIDE.U32 R18, R8, 0x4, R16 ;  /* 0x0000000408127825 */ /* 0x000fe400078e0010 */
[----:B------:R-:W3:Y:S04]  /*0380*/  LDG.E R20, desc[UR6][R12.64+0xc] ;  /* 0x00000c060c147981 */ /* 0x000ee8000c1e1900 */
[----:B------:R-:W2:Y:S04]  /*0390*/  LDG.E R19, desc[UR6][R18.64] ;  /* 0x0000000612137981 */ /* 0x000ea8000c1e1900 */
[----:B------:R-:W2:Y:S02]  /*03a0*/  LDG.E R18, desc[UR6][R12.64+0x8] ;  /* 0x000008060c127981 */ /* 0x000ea4000c1e1900 */
[----:B--2---:R-:W-:Y:S01]  /*03b0*/  FFMA R29, R18, R19, R29 ;  /* 0x00000013121d7223 */ /* 0x004fe2000000001d */
[----:B------:R-:W-:-:S04]  /*03c0*/  IMAD.WIDE.U32 R18, R24, 0x4, R16 ;  /* 0x0000000418127825 */ /* 0x000fc800078e0010 */
[----:B---3--:R-:W-:Y:S01]  /*03d0*/  FFMA R29, R20, R22, R29 ;  /* 0x00000016141d7223 */ /* 0x008fe2000000001d */
[--C-:B------:R-:W-:Y:S01]  /*03e0*/  IMAD.WIDE.U32 R20, R25, 0x4, R16.reuse ;  /* 0x0000000419147825 */ /* 0x100fe200078e0010 */
[----:B------:R-:W2:Y:S05]  /*03f0*/  LDG.E R19, desc[UR6][R18.64] ;  /* 0x0000000612137981 */ /* 0x000eaa000c1e1900 */
[----:B------:R-:W3:Y:S04]  /*0400*/  LDG.E R21, desc[UR6][R20.64] ;  /* 0x0000000614157981 */ /* 0x000ee8000c1e1900 */
[----:B------:R-:W2:Y:S04]  /*0410*/  LDG.E R18, desc[UR6][R12.64+0x10] ;  /* 0x000010060c127981 */ /* 0x000ea8000c1e1900 */
[----:B------:R-:W3:Y:S01]  /*0420*/  LDG.E R20, desc[UR6][R12.64+0x14] ;  /* 0x000014060c147981 */ /* 0x000ee2000c1e1900 */
[----:B------:R-:W-:-:S04]  /*0430*/  IMAD.WIDE.U32 R22, R26, 0x4, R16 ;  /* 0x000000041a167825 */ /* 0x000fc800078e0010 */
[----:B------:R-:W-:Y:S02]  /*0440*/  IMAD.WIDE.U32 R16, R27, 0x4, R16 ;  /* 0x000000041b107825 */ /* 0x000fe400078e0010 */
[----:B------:R-:W4:Y:S04]  /*0450*/  LDG.E R22, desc[UR6][R22.64] ;  /* 0x0000000616167981 */ /* 0x000f28000c1e1900 */
[----:B------:R-:W5:Y:S01]  /*0460*/  LDG.E R16, desc[UR6][R16.64] ;  /* 0x0000000610107981 */ /* 0x000f62000c1e1900 */
[----:B--2---:R-:W-:-:S03]  /*0470*/  FFMA R29, R18, R19, R29 ;  /* 0x00000013121d7223 */ /* 0x004fc6000000001d */
[----:B------:R-:W5:Y:S01]  /*0480*/  LDG.E R18, desc[UR6][R12.64+0x1c] ;  /* 0x00001c060c127981 */ /* 0x000f62000c1e1900 */
[----:B---3--:R-:W-:-:S03]  /*0490*/  FFMA R29, R20, R21, R29 ;  /* 0x00000015141d7223 */ /* 0x008fc6000000001d */
[----:B------:R-:W4:Y:S01]  /*04a0*/  LDG.E R20, desc[UR6][R12.64+0x18] ;  /* 0x000018060c147981 */ /* 0x000f22000c1e1900 */
[----:B------:R-:W-:-:S04]  /*04b0*/  IADD3 R9, PT, PT, R9, 0x8, RZ ;  /* 0x0000000809097810 */ /* 0x000fc80007ffe0ff */
[----:B------:R-:W-:Y:S01]  /*04c0*/  ISETP.NE.AND P1, PT, R9, RZ, PT ;  /* 0x000000ff0900720c */ /* 0x000fe20003f25270 */
[C---:B------:R-:W-:Y:S01]  /*04d0*/  IMAD.WIDE.U32 R14, R11.reuse, 0x4, R14 ;  /* 0x000000040b0e7825 */ /* 0x040fe200078e000e */
[----:B------:R-:W-:Y:S02]  /*04e0*/  IADD3 R2, PT, PT, R2, 0x8, RZ ;  /* 0x0000000802027810 */ /* 0x000fe40007ffe0ff */
[C---:B------:R-:W-:Y:S02]  /*04f0*/  IADD3 R28, PT, PT, R11.reuse, R28, RZ ;  /* 0x0000001c0b1c7210 */ /* 0x040fe40007ffe0ff */
[C---:B------:R-:W-:Y:S02]  /*0500*/  IADD3 R8, PT, PT, R11.reuse, R8, RZ ;  /* 0x000000080b087210 */ /* 0x040fe40007ffe0ff */
[C---:B------:R-:W-:Y:S02]  /*0510*/  IADD3 R10, PT, PT, R11.reuse, R10, RZ ;  /* 0x0000000a0b0a7210 */ /* 0x040fe40007ffe0ff */
[----:B------:R-:W-:-:S02]  /*0520*/  IADD3 R24, PT, PT, R11, R24, RZ ;  /* 0x000000180b187210 */ /* 0x000fc40007ffe0ff */
[C---:B------:R-:W-:Y:S02]  /*0530*/  IADD3 R25, PT, PT, R11.reuse, R25, RZ ;  /* 0x000000190b197210 */ /* 0x040fe40007ffe0ff */
[C---:B------:R-:W-:Y:S02]  /*0540*/  IADD3 R26, PT, PT, R11.reuse, R26, RZ ;  /* 0x0000001a0b1a7210 */ /* 0x040fe40007ffe0ff */
[----:B------:R-:W-:Y:S01]  /*0550*/  IADD3 R27, PT, PT, R11, R27, RZ ;  /* 0x0000001b0b1b7210 */ /* 0x000fe20007ffe0ff */
[----:B----4-:R-:W-:-:S04]  /*0560*/  FFMA R29, R20, R22, R29 ;  /* 0x00000016141d7223 */ /* 0x010fc8000000001d */
[----:B-----5:R-:W-:Y:S01]  /*0570*/  FFMA R18, R18, R16, R29 ;  /* 0x0000001012127223 */ /* 0x020fe2000000001d */
[----:B------:R-:W-:Y:S06]  /*0580*/  @P1 BRA `(.L_x_71) ;  /* 0xfffffffc00481947 */ /* 0x000fec000383ffff */
.L_x_70:
[----:B------:R-:W-:Y:S05]  /*0590*/  @!P0 BRA `(.L_x_69) ;  /* 0x0000000000e48947 */ /* 0x000fea0003800000 */
[----:B------:R-:W-:Y:S02]  /*05a0*/  ISETP.GE.U32.AND P0, PT, R4, 0x4, PT ;  /* 0x000000040400780c */ /* 0x000fe40003f06070 */
[----:B------:R-:W-:-:S04]  /*05b0*/  LOP3.LUT R2, R0, 0x3, RZ, 0xc0, !PT ;  /* 0x0000000300027812 */ /* 0x000fc800078ec0ff */
[----:B------:R-:W-:-:S07]  /*05c0*/  ISETP.NE.AND P1, PT, R2, RZ, PT ;  /* 0x000000ff0200720c */ /* 0x000fce0003f25270 */
[----:B------:R-:W-:Y:S06]  /*05d0*/  @!P0 BRA `(.L_x_72) ;  /* 0x0000000000648947 */ /* 0x000fec0003800000 */
[----:B------:R-:W1:Y:S01]  /*05e0*/  LDC.64 R8, c[0x0][0x380] ;  /* 0x0000e000ff087b82 */ /* 0x000e620000000a00 */
[----:B------:R-:W-:Y:S01]  /*05f0*/  IMAD R15, R7, R0, R3 ;  /* 0x00000000070f7224 */ /* 0x000fe200078e0203 */
[----:B------:R-:W-:-:S04]  /*0600*/  IADD3 R13, PT, PT, R6, R7, RZ ;  /* 0x00000007060d7210 */ /* 0x000fc80007ffe0ff */
[-C--:B------:R-:W-:Y:S02]  /*0610*/  IADD3 R17, PT, PT, R15, R0.reuse, RZ ;  /* 0x000000000f117210 */ /* 0x080fe40007ffe0ff */
[----:B------:R-:W2:Y:S02]  /*0620*/  LDC.64 R10, c[0x0][0x388] ;  /* 0x0000e200ff0a7b82 */ /* 0x000ea40000000a00 */
[----:B------:R-:W-:-:S04]  /*0630*/  IADD3 R21, PT, PT, R17, R0, RZ ;  /* 0x0000000011157210 */ /* 0x000fc80007ffe0ff */
[----:B------:R-:W-:Y:S01]  /*0640*/  IADD3 R23, PT, PT, R21, R0, RZ ;  /* 0x0000000015177210 */ /* 0x000fe20007ffe0ff */
[----:B-1----:R-:W-:-:S04]  /*0650*/  IMAD.WIDE.U32 R14, R15, 0x4, R8 ;  /* 0x000000040f0e7825 */ /* 0x002fc800078e0008 */
[----:B------:R-:W-:Y:S02]  /*0660*/  IMAD.WIDE.U32 R16, R17, 0x4, R8 ;  /* 0x0000000411107825 */ /* 0x000fe400078e0008 */
[----:B0-----:R-:W3:Y:S02]  /*0670*/  LDG.E R14, desc[UR6][R14.64] ;  /* 0x000000060e0e7981 */ /* 0x001ee4000c1e1900 */
[----:B--2---:R-:W-:Y:S02]  /*0680*/  IMAD.WIDE R10, R13, 0x4, R10 ;  /* 0x000000040d0a7825 */ /* 0x004fe400078e020a */
[----:B------:R-:W2:Y:S02]  /*0690*/  LDG.E R16, desc[UR6][R16.64] ;  /* 0x0000000610107981 */ /* 0x000ea4000c1e1900 */
[--C-:B------:R-:W-:Y:S02]  /*06a0*/  IMAD.WIDE.U32 R12, R21, 0x4, R8.reuse ;  /* 0x00000004150c7825 */ /* 0x100fe400078e0008 */
[----:B------:R-:W3:Y:S02]  /*06b0*/  LDG.E R19, desc[UR6][R10.64] ;  /* 0x000000060a137981 */ /* 0x000ee4000c1e1900 */
[----:B------:R-:W-:-:S02]  /*06c0*/  IMAD.WIDE.U32 R8, R23, 0x4, R8 ;  /* 0x0000000417087825 */ /* 0x000fc400078e0008 */
[----:B------:R-:W2:Y:S04]  /*06d0*/  LDG.E R21, desc[UR6][R10.64+0x4] ;  /* 0x000004060a157981 */ /* 0x000ea8000c1e1900 */
[----:B------:R-:W4:Y:S04]  /*06e0*/  LDG.E R12, desc[UR6][R12.64] ;  /* 0x000000060c0c7981 */ /* 0x000f28000c1e1900 */
[----:B------:R-:W4:Y:S04]  /*06f0*/  LDG.E R23, desc[UR6][R10.64+0x8] ;  /* 0x000008060a177981 */ /* 0x000f28000c1e1900 */
[----:B------:R-:W5:Y:S04]  /*0700*/  LDG.E R25, desc[UR6][R10.64+0xc] ;  /* 0x00000c060a197981 */ /* 0x000f68000c1e1900 */
[----:B------:R-:W5:Y:S01]  /*0710*/  LDG.E R8, desc[UR6][R8.64] ;  /* 0x0000000608087981 */ /* 0x000f62000c1e1900 */
[----:B------:R-:W-:Y:S01]  /*0720*/  IADD3 R7, PT, PT, R7, 0x4, RZ ;  /* 0x0000000407077810 */ /* 0x000fe20007ffe0ff */
[----:B---3--:R-:W-:-:S04]  /*0730*/  FFMA R14, R19, R14, R18 ;  /* 0x0000000e130e7223 */ /* 0x008fc80000000012 */
[----:B--2---:R-:W-:-:S04]  /*0740*/  FFMA R14, R21, R16, R14 ;  /* 0x00000010150e7223 */ /* 0x004fc8000000000e */
[----:B----4-:R-:W-:-:S04]  /*0750*/  FFMA R14, R23, R12, R14 ;  /* 0x0000000c170e7223 */ /* 0x010fc8000000000e */
[----:B-----5:R-:W-:-:S07]  /*0760*/  FFMA R18, R25, R8, R14 ;  /* 0x0000000819127223 */ /* 0x020fce000000000e */
.L_x_72:
[----:B------:R-:W-:Y:S05]  /*0770*/  @!P1 BRA `(.L_x_69) ;  /* 0x00000000006c9947 */ /* 0x000fea0003800000 */
[----:B------:R-:W1:Y:S01]  /*0780*/  LDC.64 R16, c[0x0][0x380] ;  /* 0x0000e000ff107b82 */ /* 0x000e620000000a00 */
[----:B------:R-:W-:Y:S02]  /*0790*/  ISETP.NE.AND P0, PT, R2, 0x1, PT ;  /* 0x000000010200780c */ /* 0x000fe40003f05270 */
[----:B------:R-:W-:-:S04]  /*07a0*/  LOP3.LUT R2, R0, 0x1, RZ, 0xc0, !PT ;  /* 0x0000000100027812 */ /* 0x000fc800078ec0ff */
[----:B------:R-:W-:Y:S01]  /*07b0*/  ISETP.NE.U32.AND P1, PT, R2, 0x1, PT ;  /* 0x000000010200780c */ /* 0x000fe20003f25070 */
[----:B------:R-:W2:Y:S06]  /*07c0*/  LDC.64 R8, c[0x0][0x388] ;  /* 0x0000e200ff087b82 */ /* 0x000eac0000000a00 */
[C---:B------:R-:W-:Y:S01]  /*07d0*/  @P0 IMAD R15, R7.reuse, R0, R3 ;  /* 0x00000000070f0224 */ /* 0x040fe200078e0203 */
[----:B------:R-:W-:Y:S01]  /*07e0*/  @P0 IADD3 R19, PT, PT, R6, R7, RZ ;  /* 0x0000000706130210 */ /* 0x000fe20007ffe0ff */
[----:B------:R-:W3:Y:S01]  /*07f0*/  LDC.64 R12, c[0x0][0x388] ;  /* 0x0000e200ff0c7b82 */ /* 0x000ee20000000a00 */
[----:B------:R-:W-:-:S02]  /*0800*/  @P0 IADD3 R7, PT, PT, R7, 0x2, RZ ;  /* 0x0000000207070810 */ /* 0x000fc40007ffe0ff */
[----:B------:R-:W-:-:S05]  /*0810*/  @P0 IADD3 R21, PT, PT, R15, R0, RZ ;  /* 0x000000000f150210 */ /* 0x000fca0007ffe0ff */
[----:B------:R-:W4:Y:S01]  /*0820*/  LDC.64 R10, c[0x0][0x380] ;  /* 0x0000e000ff0a7b82 */ /* 0x000f220000000a00 */
[----:B-1----:R-:W-:-:S04]  /*0830*/  @P0 IMAD.WIDE.U32 R14, R15, 0x4, R16 ;  /* 0x000000040f0e0825 */ /* 0x002fc800078e0010 */
[----:B------:R-:W-:Y:S02]  /*0840*/  @P0 IMAD.WIDE.U32 R16, R21, 0x4, R16 ;  /* 0x0000000415100825 */ /* 0x000fe400078e0010 */
[----:B0-----:R-:W5:Y:S02]  /*0850*/  @P0 LDG.E R14, desc[UR6][R14.64] ;  /* 0x000000060e0e0981 */ /* 0x001f64000c1e1900 */
[----:B--2---:R-:W-:Y:S01]  /*0860*/  @P0 IMAD.WIDE R8, R19, 0x4, R8 ;  /* 0x0000000413080825 */ /* 0x004fe200078e0208 */
[----:B------:R-:W-:Y:S01]  /*0870*/  @!P1 IADD3 R19, PT, PT, R6, R7, RZ ;  /* 0x0000000706139210 */ /* 0x000fe20007ffe0ff */
[----:B------:R-:W2:Y:S02]  /*0880*/  @P0 LDG.E R16, desc[UR6][R16.64] ;  /* 0x0000000610100981 */ /* 0x000ea4000c1e1900 */
[----:B------:R-:W-:Y:S02]  /*0890*/  @!P1 IMAD R7, R7, R0, R3 ;  /* 0x0000000007079224 */ /* 0x000fe400078e0203 */
[----:B------:R-:W5:Y:S01]  /*08a0*/  @P0 LDG.E R21, desc[UR6][R8.64] ;  /* 0x0000000608150981 */ /* 0x000f62000c1e1900 */
[----:B---3--:R-:W-:-:S03]  /*08b0*/  @!P1 IMAD.WIDE R12, R19, 0x4, R12 ;  /* 0x00000004130c9825 */ /* 0x008fc600078e020c */
[----:B------:R-:W2:Y:S04]  /*08c0*/  @P0 LDG.E R2, desc[UR6][R8.64+0x4] ;  /* 0x0000040608020981 */ /* 0x000ea8000c1e1900 */
[----:B------:R-:W3:Y:S01]  /*08d0*/  @!P1 LDG.E R13, desc[UR6][R12.64] ;  /* 0x000000060c0d9981 */ /* 0x000ee2000c1e1900 */
[----:B----4-:R-:W-:-:S06]  /*08e0*/  @!P1 IMAD.WIDE.U32 R10, R7, 0x4, R10 ;  /* 0x00000004070a9825 */ /* 0x010fcc00078e000a */
[----:B------:R-:W3:Y:S01]  /*08f0*/  @!P1 LDG.E R10, desc[UR6][R10.64] ;  /* 0x000000060a0a9981 */ /* 0x000ee2000c1e1900 */
[----:B-----5:R-:W-:-:S04]  /*0900*/  @P0 FFMA R21, R21, R14, R18 ;  /* 0x0000000e15150223 */ /* 0x020fc80000000012 */
[----:B--2---:R-:W-:-:S04]  /*0910*/  @P0 FFMA R18, R2, R16, R21 ;  /* 0x0000001002120223 */ /* 0x004fc80000000015 */
[----:B---3--:R-:W-:-:S07]  /*0920*/  @!P1 FFMA R18, R13, R10, R18 ;  /* 0x0000000a0d129223 */ /* 0x008fce0000000012 */
.L_x_69:
[----:B------:R-:W1:Y:S08]  /*0930*/  LDC.64 R6, c[0x0][0x390] ;  /* 0x0000e400ff067b82 */ /* 0x000e700000000a00 */
[----:B------:R-:W2:Y:S01]  /*0940*/  LDC.64 R8, c[0x0][0x398] ;  /* 0x0000e600ff087b82 */ /* 0x000ea20000000a00 */
[----:B-1----:R-:W-:-:S06]  /*0950*/  IMAD.WIDE R6, R5, 0x4, R6 ;  /* 0x0000000405067825 */ /* 0x002fcc00078e0206 */
[----:B0-----:R-:W3:Y:S01]  /*0960*/  LDG.E R7, desc[UR6][R6.64] ;  /* 0x0000000606077981 */ /* 0x001ee2000c1e1900 */
[----:B------:R-:W-:-:S04]  /*0970*/  IMAD R3, R5, R0, R3 ;  /* 0x0000000005037224 */ /* 0x000fc800078e0203 */
[----:B--2---:R-:W-:-:S04]  /*0980*/  IMAD.WIDE R2, R3, 0x4, R8 ;  /* 0x0000000403027825 */ /* 0x004fc800078e0208 */
[----:B---3--:R-:W-:-:S05]  /*0990*/  FADD R5, R7, R18 ;  /* 0x0000001207057221 */ /* 0x008fca0000000000 */
[----:B------:R-:W-:Y:S01]  /*09a0*/  STG.E desc[UR6][R2.64], R5 ;  /* 0x0000000502007986 */ /* 0x000fe2000c101906 */
[----:B------:R-:W-:Y:S05]  /*09b0*/  EXIT ;  /* 0x000000000000794d */ /* 0x000fea0003800000 */
.L_x_73:
        /* <DEDUP_REMOVED lines=12> */
.L_x_83:


//--------------------- .nv.global.init           --------------------------
	.section	.nv.global.init,"aw",@progbits
	.align	4
.nv.global.init:
	.type		mrg32k3aM1SubSeq,@object
	.size		mrg32k3aM1SubSeq,(mrg32k3aM2SubSeq - mrg32k3aM1SubSeq)
mrg32k3aM1SubSeq:
        /*0000*/ 	.byte	0x0b, 0xcc, 0xee, 0x04, 0x73, 0x29, 0x8b, 0x6f, 0xf6, 0x53, 0x03, 0xf6, 0x23, 0xf6, 0xea, 0xda
        /* <DEDUP_REMOVED lines=125> */
	.type		mrg32k3aM2SubSeq,@object
	.size		mrg32k3aM2SubSeq,(mrg32k3aM1 - mrg32k3aM2SubSeq)
mrg32k3aM2SubSeq:
        /* <DEDUP_REMOVED lines=126> */
	.type		mrg32k3aM1,@object
	.size		mrg32k3aM1,(mrg32k3aM1Seq - mrg32k3aM1)
mrg32k3aM1:
        /* <DEDUP_REMOVED lines=144> */
	.type		mrg32k3aM1Seq,@object
	.size		mrg32k3aM1Seq,(mrg32k3aM2 - mrg32k3aM1Seq)
mrg32k3aM1Seq:
        /* <DEDUP_REMOVED lines=144> */
	.type		mrg32k3aM2,@object
	.size		mrg32k3aM2,(mrg32k3aM2Seq - mrg32k3aM2)
mrg32k3aM2:
        /* <DEDUP_REMOVED lines=144> */
	.type		mrg32k3aM2Seq,@object
	.size		mrg32k3aM2Seq,(precalc_xorwow_matrix - mrg32k3aM2Seq)
mrg32k3aM2Seq:
        /* <DEDUP_REMOVED lines=144> */
	.type		precalc_xorwow_matrix,@object
	.size		precalc_xorwow_matrix,(precalc_xorwow_offset_matrix - precalc_xorwow_matrix)
precalc_xorwow_matrix:
        /* <DEDUP_REMOVED lines=6400> */
	.type		precalc_xorwow_offset_matrix,@object
	.size		precalc_xorwow_offset_matrix,(.L_1 - precalc_xorwow_offset_matrix)
precalc_xorwow_offset_matrix:
        /* <DEDUP_REMOVED lines=6400> */
.L_1:


//--------------------- .nv.shared.reserved.0     --------------------------
	.section	.nv.shared.reserved.0,"aw",@nobits
	.weak		__nv_reservedSMEM_offset_0_alias
	.size		__nv_reservedSMEM_offset_0_alias, 0, 64
	.other		__nv_reservedSMEM_offset_0_alias,@"STO_CUDA_RESERVED_SHARED STV_DEFAULT"
__nv_reservedSMEM_offset_0_alias:
	.zero		0
	.zero		64


//--------------------- .nv.constant0._Z9init_randiiPf --------------------------
	.section	.nv.constant0._Z9init_randiiPf,"a",@progbits
	.sectionflags	@""
	.align	4
.nv.constant0._Z9init_randiiPf:
	.zero		912


//--------------------- .nv.constant0._Z23cross_entropy_backwardsPfS_S_ii --------------------------
	.section	.nv.constant0._Z23cross_entropy_backwardsPfS_S_ii,"a",@progbits
	.sectionflags	@""
	.align	4
.nv.constant0._Z23cross_entropy_backwardsPfS_S_ii:
	.zero		928


//--------------------- .nv.constant0._Z13cross_entropyPfS_S_ii --------------------------
	.section	.nv.constant0._Z13cross_entropyPfS_S_ii,"a",@progbits
	.sectionflags	@""
	.align	4
.nv.constant0._Z13cross_entropyPfS_S_ii:
	.zero		928


//--------------------- .nv.constant0._Z7softmaxiiPfS_ --------------------------
	.section	.nv.constant0._Z7softmaxiiPfS_,"a",@progbits
	.sectionflags	@""
	.align	4
.nv.constant0._Z7softmaxiiPfS_:
	.zero		920


//--------------------- .nv.constant0._Z14relu_backwardsiiPfS_S_ --------------------------
	.section	.nv.constant0._Z14relu_backwardsiiPfS_S_,"a",@progbits
	.sectionflags	@""
	.align	4
.nv.constant0._Z14relu_backwardsiiPfS_S_:
	.zero		928


//--------------------- .nv.constant0._Z4reluiiPfS_ --------------------------
	.section	.nv.constant0._Z4reluiiPfS_,"a",@progbits
	.sectionflags	@""
	.align	4
.nv.constant0._Z4reluiiPfS_:
	.zero		920


//--------------------- .nv.constant0._Z7forwardPfS_S_S_iii --------------------------
	.section	.nv.constant0._Z7forwardPfS_S_S_iii,"a",@progbits
	.sectionflags	@""
	.align	4
.nv.constant0._Z7forwardPfS_S_S_iii:
	.zero		940


//--------------------- SYMBOLS --------------------------

	.type		.nv.reservedSmem.offset0,@object
	.size		.nv.reservedSmem.offset0,0x4
